// auto-generated by cutlass_sweep.gemm — config: {"arch": "sm_100", "cluster_m": 2, "cluster_n": 2, "dtype": "fp16", "dtype_b": "fp16", "layout": "tn", "stages": 0, "tile_k": 64, "tile_m": 128, "tile_n": 128}
#include "cutlass/cutlass.h"
#include "cutlass/gemm/collective/collective_builder.hpp"
#include "cutlass/gemm/device/gemm_universal_adapter.h"
#include "cutlass/gemm/kernel/gemm_universal.hpp"
#include "cutlass/epilogue/collective/collective_builder.hpp"

using ElemA = cutlass::half_t;
using ElemB = cutlass::half_t;
using ElemCD = cutlass::half_t;
using Acc  = float;
using TileShape    = cute::Shape<cute::_128, cute::_128, cute::_64>;
using ClusterShape = cute::Shape<cute::_2, cute::_2, cute::_1>;

using CollectiveEpilogue = typename cutlass::epilogue::collective::CollectiveBuilder<
    cutlass::arch::Sm100, cutlass::arch::OpClassTensorOp,
    TileShape, ClusterShape,
    cutlass::epilogue::collective::EpilogueTileAuto,
    Acc, Acc,
    ElemCD, cutlass::layout::RowMajor, 128 / cutlass::sizeof_bits<ElemCD>::value,
    ElemCD, cutlass::layout::RowMajor, 128 / cutlass::sizeof_bits<ElemCD>::value,
    cutlass::epilogue::collective::EpilogueScheduleAuto
  >::CollectiveOp;

using CollectiveMainloop = typename cutlass::gemm::collective::CollectiveBuilder<
    cutlass::arch::Sm100, cutlass::arch::OpClassTensorOp,
    ElemA, cutlass::layout::ColumnMajor, 128 / cutlass::sizeof_bits<ElemA>::value,
    ElemB, cutlass::layout::RowMajor, 128 / cutlass::sizeof_bits<ElemB>::value,
    Acc,
    TileShape, ClusterShape,
    cutlass::gemm::collective::StageCountAutoCarveout<static_cast<int>(sizeof(typename CollectiveEpilogue::SharedStorage))>,
    cutlass::gemm::collective::KernelScheduleAuto
  >::CollectiveOp;

using GemmKernel = cutlass::gemm::kernel::GemmUniversal<
    cute::Shape<int,int,int,int>,
    CollectiveMainloop,
    CollectiveEpilogue
>;
using Gemm = cutlass::gemm::device::GemmUniversalAdapter<GemmKernel>;

// Force the device kernel symbol into the cubin without needing a host main.
auto* _anchor = &cutlass::device_kernel<GemmKernel>;


// ===== COMPILED SASS (sm_100a) =====

	.target	sm_100a

	.elftype	@"ET_EXEC"


//--------------------- .note.nv.tkinfo           --------------------------
	.section	.note.nv.tkinfo,"",@"SHT_NOTE"
	.sectionflags	@"SHF_NOTE_NV_TKINFO"
	.tkinfo
        /*0018*/ 	.word	0x00000002
        /*0030*/ 	.string	""
        /*0030*/ 	.string	"ptxas"
        /*0030*/ 	.string	"Cuda compilation tools, release 13.0, V13.0.88"
        /*0030*/ 	.string	"Build cuda_13.0.r13.0/compiler.36424714_0"
        /*0030*/ 	.string	"-arch sm_100a -m 64 "



//--------------------- .note.nv.cuinfo           --------------------------
	.section	.note.nv.cuinfo,"",@"SHT_NOTE"
	.sectionflags	@"SHF_NOTE_NV_CUINFO"
        /*0018*/ 	.short	0x0002
        /*001a*/ 	.short	0x0064
        /*001c*/ 	.short	0x0082
	.zero		2


//--------------------- .nv.info                  --------------------------
	.section	.nv.info,"",@"SHT_CUDA_INFO"
	.align	4


	//----- nvinfo : EIATTR_REGCOUNT
	.align		4
        /*0000*/ 	.byte	0x04, 0x2f
        /*0002*/ 	.short	(.L_19 - .L_18)
	.align		4
.L_18:
        /*0004*/ 	.word	index@(_ZN7cutlass13device_kernelINS_4gemm6kernel13GemmUniversalIN4cute5tupleIJiiiiEEENS1_10collective13CollectiveMmaINS1_35MainloopSm100TmaUmmaWarpSpecializedILi13ELi2ELi4ENS5_IJNS4_1CILi2EEESB_NSA_ILi1EEEEEEEENS5_IJNSA_ILi128EEESF_NSA_ILi64EEEEEENS_6half_tENS5_IJSC_llEEESI_SJ_NS4_8TiledMMAINS4_8MMA_AtomIJNS4_26SM100_MMA_F16BF16_2x1SM_SSISI_SI_fLi128ELi128ELNS4_4UMMA5MajorE1ELSO_1ELNSN_7ScaleInE0ELSP_0EEEEEENS4_6LayoutINS5_IJSC_SC_SC_EEENS5_IJNSA_ILi0EEESU_SU_EEEEENS5_IJNS4_10UnderscoreESX_SX_EEEEENS4_28SM100_TMA_2SM_LOAD_MULTICASTENS4_14ComposedLayoutINS4_7SwizzleILi3ELi4ELi3EEENS4_18smem_ptr_flag_bitsILi16EEENSS_INS5_IJSG_NSA_ILi8EEEEEENS5_IJSC_SG_EEEEEEEvNS4_8identityENS4_18SM100_TMA_2SM_LOADES1A_vS1B_EENS_8epilogue10collective18CollectiveEpilogueINS1E_23Sm100TmaWarpSpecializedILi4ELi2ELi16ELb1ELb0EEEJNS5_IJSG_SF_SG_EEENS5_IJNSS_ISG_SC_EENSS_INS5_IJNSA_ILi16EEESB_EEES18_EEEEESI_NS5_IJlSC_lEEESI_S1P_NS1E_6fusion15FusionCallbacksIS1I_NS1Q_17LinearCombinationISI_fSI_fLNS_15FloatRoundStyleE2EEES1J_S1O_JEEENS4_5SM1004TMEM4LOAD26SM100_TMEM_LOAD_32dp32b16xENS4_13SM90_TMA_LOADENS11_INS12_ILi1ELi4ELi3EEES15_NSS_INS5_IJS16_S1L_EEENS5_IJS1L_SC_EEEEEEENS4_39AutoVectorizingCopyWithAssumedAlignmentILi128EEENS4_14SM90_TMA_STOREES25_S27_S27_EEEvvEEEEvNT_6ParamsE)
        /*0008*/ 	.word	0x0000005b


	//----- nvinfo : EIATTR_FRAME_SIZE
	.align		4
.L_19:
        /*000c*/ 	.byte	0x04, 0x11
        /*000e*/ 	.short	(.L_21 - .L_20)
	.align		4
.L_20:
        /*0010*/ 	.word	index@($__internal_2_$__cuda_sm10x_tcgen05_guardrail_trap_unallocated_columns_being_dealloced)
        /*0014*/ 	.word	0x00000000


	//----- nvinfo : EIATTR_FRAME_SIZE
	.align		4
.L_21:
        /*0018*/ 	.byte	0x04, 0x11
        /*001a*/ 	.short	(.L_23 - .L_22)
	.align		4
.L_22:
        /*001c*/ 	.word	index@($__internal_1_$__cuda_sm10x_tcgen05_guardrail_trap_phase_invalid_during_alloc)
        /*0020*/ 	.word	0x00000000


	//----- nvinfo : EIATTR_FRAME_SIZE
	.align		4
.L_23:
        /*0024*/ 	.byte	0x04, 0x11
        /*0026*/ 	.short	(.L_25 - .L_24)
	.align		4
.L_24:
        /*0028*/ 	.word	index@($__internal_0_$__cuda_sm10x_tcgen05_guardrail_trap_col_being_dealloced_not_returned_by_alloc)
        /*002c*/ 	.word	0x00000000


	//----- nvinfo : EIATTR_FRAME_SIZE
	.align		4
.L_25:
        /*0030*/ 	.byte	0x04, 0x11
        /*0032*/ 	.short	(.L_27 - .L_26)
	.align		4
.L_26:
        /*0034*/ 	.word	index@(_ZN7cutlass13device_kernelINS_4gemm6kernel13GemmUniversalIN4cute5tupleIJiiiiEEENS1_10collective13CollectiveMmaINS1_35MainloopSm100TmaUmmaWarpSpecializedILi13ELi2ELi4ENS5_IJNS4_1CILi2EEESB_NSA_ILi1EEEEEEEENS5_IJNSA_ILi128EEESF_NSA_ILi64EEEEEENS_6half_tENS5_IJSC_llEEESI_SJ_NS4_8TiledMMAINS4_8MMA_AtomIJNS4_26SM100_MMA_F16BF16_2x1SM_SSISI_SI_fLi128ELi128ELNS4_4UMMA5MajorE1ELSO_1ELNSN_7ScaleInE0ELSP_0EEEEEENS4_6LayoutINS5_IJSC_SC_SC_EEENS5_IJNSA_ILi0EEESU_SU_EEEEENS5_IJNS4_10UnderscoreESX_SX_EEEEENS4_28SM100_TMA_2SM_LOAD_MULTICASTENS4_14ComposedLayoutINS4_7SwizzleILi3ELi4ELi3EEENS4_18smem_ptr_flag_bitsILi16EEENSS_INS5_IJSG_NSA_ILi8EEEEEENS5_IJSC_SG_EEEEEEEvNS4_8identityENS4_18SM100_TMA_2SM_LOADES1A_vS1B_EENS_8epilogue10collective18CollectiveEpilogueINS1E_23Sm100TmaWarpSpecializedILi4ELi2ELi16ELb1ELb0EEEJNS5_IJSG_SF_SG_EEENS5_IJNSS_ISG_SC_EENSS_INS5_IJNSA_ILi16EEESB_EEES18_EEEEESI_NS5_IJlSC_lEEESI_S1P_NS1E_6fusion15FusionCallbacksIS1I_NS1Q_17LinearCombinationISI_fSI_fLNS_15FloatRoundStyleE2EEES1J_S1O_JEEENS4_5SM1004TMEM4LOAD26SM100_TMEM_LOAD_32dp32b16xENS4_13SM90_TMA_LOADENS11_INS12_ILi1ELi4ELi3EEES15_NSS_INS5_IJS16_S1L_EEENS5_IJS1L_SC_EEEEEEENS4_39AutoVectorizingCopyWithAssumedAlignmentILi128EEENS4_14SM90_TMA_STOREES25_S27_S27_EEEvvEEEEvNT_6ParamsE)
        /*0038*/ 	.word	0x00000000


	//----- nvinfo : EIATTR_MIN_STACK_SIZE
	.align		4
.L_27:
        /*003c*/ 	.byte	0x04, 0x12
        /*003e*/ 	.short	(.L_29 - .L_28)
	.align		4
.L_28:
        /*0040*/ 	.word	index@(_ZN7cutlass13device_kernelINS_4gemm6kernel13GemmUniversalIN4cute5tupleIJiiiiEEENS1_10collective13CollectiveMmaINS1_35MainloopSm100TmaUmmaWarpSpecializedILi13ELi2ELi4ENS5_IJNS4_1CILi2EEESB_NSA_ILi1EEEEEEEENS5_IJNSA_ILi128EEESF_NSA_ILi64EEEEEENS_6half_tENS5_IJSC_llEEESI_SJ_NS4_8TiledMMAINS4_8MMA_AtomIJNS4_26SM100_MMA_F16BF16_2x1SM_SSISI_SI_fLi128ELi128ELNS4_4UMMA5MajorE1ELSO_1ELNSN_7ScaleInE0ELSP_0EEEEEENS4_6LayoutINS5_IJSC_SC_SC_EEENS5_IJNSA_ILi0EEESU_SU_EEEEENS5_IJNS4_10UnderscoreESX_SX_EEEEENS4_28SM100_TMA_2SM_LOAD_MULTICASTENS4_14ComposedLayoutINS4_7SwizzleILi3ELi4ELi3EEENS4_18smem_ptr_flag_bitsILi16EEENSS_INS5_IJSG_NSA_ILi8EEEEEENS5_IJSC_SG_EEEEEEEvNS4_8identityENS4_18SM100_TMA_2SM_LOADES1A_vS1B_EENS_8epilogue10collective18CollectiveEpilogueINS1E_23Sm100TmaWarpSpecializedILi4ELi2ELi16ELb1ELb0EEEJNS5_IJSG_SF_SG_EEENS5_IJNSS_ISG_SC_EENSS_INS5_IJNSA_ILi16EEESB_EEES18_EEEEESI_NS5_IJlSC_lEEESI_S1P_NS1E_6fusion15FusionCallbacksIS1I_NS1Q_17LinearCombinationISI_fSI_fLNS_15FloatRoundStyleE2EEES1J_S1O_JEEENS4_5SM1004TMEM4LOAD26SM100_TMEM_LOAD_32dp32b16xENS4_13SM90_TMA_LOADENS11_INS12_ILi1ELi4ELi3EEES15_NSS_INS5_IJS16_S1L_EEENS5_IJS1L_SC_EEEEEEENS4_39AutoVectorizingCopyWithAssumedAlignmentILi128EEENS4_14SM90_TMA_STOREES25_S27_S27_EEEvvEEEEvNT_6ParamsE)
        /*0044*/ 	.word	0x00000000
.L_29:


//--------------------- .nv.compat                --------------------------
	.section	.nv.compat,"",@"SHT_CUDA_COMPAT_INFO"
	.align	4
        /*0000*/ 	.byte	0x02, 0x09, 0x01, 0x00, 0x02, 0x02, 0x02, 0x00, 0x02, 0x05, 0x05, 0x00, 0x03, 0x07, 0x01, 0x01
        /*0010*/ 	.byte	0x02, 0x03, 0x01, 0x00, 0x02, 0x06, 0x01, 0x00, 0x04, 0x0b, 0x08, 0x00, 0x09, 0x00, 0x00, 0x00
        /*0020*/ 	.byte	0x00, 0x00, 0x00, 0x00


//--------------------- .nv.info._ZN7cutlass13device_kernelINS_4gemm6kernel13GemmUniversalIN4cute5tupleIJiiiiEEENS1_10collective13CollectiveMmaINS1_35MainloopSm100TmaUmmaWarpSpecializedILi13ELi2ELi4ENS5_IJNS4_1CILi2EEESB_NSA_ILi1EEEEEEEENS5_IJNSA_ILi128EEESF_NSA_ILi64EEEEEENS_6half_tENS5_IJSC_llEEESI_SJ_NS4_8TiledMMAINS4_8MMA_AtomIJNS4_26SM100_MMA_F16BF16_2x1SM_SSISI_SI_fLi128ELi128ELNS4_4UMMA5MajorE1ELSO_1ELNSN_7ScaleInE0ELSP_0EEEEEENS4_6LayoutINS5_IJSC_SC_SC_EEENS5_IJNSA_ILi0EEESU_SU_EEEEENS5_IJNS4_10UnderscoreESX_SX_EEEEENS4_28SM100_TMA_2SM_LOAD_MULTICASTENS4_14ComposedLayoutINS4_7SwizzleILi3ELi4ELi3EEENS4_18smem_ptr_flag_bitsILi16EEENSS_INS5_IJSG_NSA_ILi8EEEEEENS5_IJSC_SG_EEEEEEEvNS4_8identityENS4_18SM100_TMA_2SM_LOADES1A_vS1B_EENS_8epilogue10collective18CollectiveEpilogueINS1E_23Sm100TmaWarpSpecializedILi4ELi2ELi16ELb1ELb0EEEJNS5_IJSG_SF_SG_EEENS5_IJNSS_ISG_SC_EENSS_INS5_IJNSA_ILi16EEESB_EEES18_EEEEESI_NS5_IJlSC_lEEESI_S1P_NS1E_6fusion15FusionCallbacksIS1I_NS1Q_17LinearCombinationISI_fSI_fLNS_15FloatRoundStyleE2EEES1J_S1O_JEEENS4_5SM1004TMEM4LOAD26SM100_TMEM_LOAD_32dp32b16xENS4_13SM90_TMA_LOADENS11_INS12_ILi1ELi4ELi3EEES15_NSS_INS5_IJS16_S1L_EEENS5_IJS1L_SC_EEEEEEENS4_39AutoVectorizingCopyWithAssumedAlignmentILi128EEENS4_14SM90_TMA_STOREES25_S27_S27_EEEvvEEEEvNT_6ParamsE --------------------------
	.section	.nv.info._ZN7cutlass13device_kernelINS_4gemm6kernel13GemmUniversalIN4cute5tupleIJiiiiEEENS1_10collective13CollectiveMmaINS1_35MainloopSm100TmaUmmaWarpSpecializedILi13ELi2ELi4ENS5_IJNS4_1CILi2EEESB_NSA_ILi1EEEEEEEENS5_IJNSA_ILi128EEESF_NSA_ILi64EEEEEENS_6half_tENS5_IJSC_llEEESI_SJ_NS4_8TiledMMAINS4_8MMA_AtomIJNS4_26SM100_MMA_F16BF16_2x1SM_SSISI_SI_fLi128ELi128ELNS4_4UMMA5MajorE1ELSO_1ELNSN_7ScaleInE0ELSP_0EEEEEENS4_6LayoutINS5_IJSC_SC_SC_EEENS5_IJNSA_ILi0EEESU_SU_EEEEENS5_IJNS4_10UnderscoreESX_SX_EEEEENS4_28SM100_TMA_2SM_LOAD_MULTICASTENS4_14ComposedLayoutINS4_7SwizzleILi3ELi4ELi3EEENS4_18smem_ptr_flag_bitsILi16EEENSS_INS5_IJSG_NSA_ILi8EEEEEENS5_IJSC_SG_EEEEEEEvNS4_8identityENS4_18SM100_TMA_2SM_LOADES1A_vS1B_EENS_8epilogue10collective18CollectiveEpilogueINS1E_23Sm100TmaWarpSpecializedILi4ELi2ELi16ELb1ELb0EEEJNS5_IJSG_SF_SG_EEENS5_IJNSS_ISG_SC_EENSS_INS5_IJNSA_ILi16EEESB_EEES18_EEEEESI_NS5_IJlSC_lEEESI_S1P_NS1E_6fusion15FusionCallbacksIS1I_NS1Q_17LinearCombinationISI_fSI_fLNS_15FloatRoundStyleE2EEES1J_S1O_JEEENS4_5SM1004TMEM4LOAD26SM100_TMEM_LOAD_32dp32b16xENS4_13SM90_TMA_LOADENS11_INS12_ILi1ELi4ELi3EEES15_NSS_INS5_IJS16_S1L_EEENS5_IJS1L_SC_EEEEEEENS4_39AutoVectorizingCopyWithAssumedAlignmentILi128EEENS4_14SM90_TMA_STOREES25_S27_S27_EEEvvEEEEvNT_6ParamsE,"",@"SHT_CUDA_INFO"
	.sectionflags	@""
	.align	4


	//----- nvinfo : EIATTR_CUDA_API_VERSION
	.align		4
        /*0000*/ 	.byte	0x04, 0x37
        /*0002*/ 	.short	(.L_31 - .L_30)
.L_30:
        /*0004*/ 	.word	0x00000082


	//----- nvinfo : EIATTR_KPARAM_INFO
	.align		4
.L_31:
        /*0008*/ 	.byte	0x04, 0x17
        /*000a*/ 	.short	(.L_33 - .L_32)
.L_32:
        /*000c*/ 	.word	0x00000000
        /*0010*/ 	.short	0x0000
        /*0012*/ 	.short	0x0000
        /*0014*/ 	.byte	0x00, 0xf0, 0x01, 0x20


	//----- nvinfo : EIATTR_AT_ENTRY_FRAGMENTS
	.align		4
.L_33:
        /*0018*/ 	.byte	0x04, 0x4f
        /*001a*/ 	.short	(.L_35 - .L_34)


	//   ....[0]....
.L_34:
        /*001c*/ 	.word	0x00000007


	//----- nvinfo : EIATTR_RESERVED_SMEM_USED
	.align		4
.L_35:
        /*0020*/ 	.byte	0x01, 0x41
	.zero		2


	//----- nvinfo : EIATTR_SPARSE_MMA_MASK
	.align		4
        /*0024*/ 	.byte	0x03, 0x50
        /*0026*/ 	.short	0x0000


	//----- nvinfo : EIATTR_TCGEN05_2CTA_USED
	.align		4
        /*0028*/ 	.byte	0x01, 0x52
	.zero		2


	//----- nvinfo : EIATTR_MAXREG_COUNT
	.align		4
        /*002c*/ 	.byte	0x03, 0x1b
        /*002e*/ 	.short	0x00ff


	//----- nvinfo : EIATTR_NUM_BARRIERS
	.align		4
        /*0030*/ 	.byte	0x02, 0x4c
        /*0032*/ 	.byte	0x07
	.zero		1


	//----- nvinfo : EIATTR_EXTERNS
	.align		4
        /*0034*/ 	.byte	0x04, 0x0f
        /*0036*/ 	.short	(.L_37 - .L_36)


	//   ....[0]....
	.align		4
.L_36:
        /*0038*/ 	.word	index@(__assertfail)


	//----- nvinfo : EIATTR_MERCURY_ISA_VERSION
	.align		4
.L_37:
        /*003c*/ 	.byte	0x03, 0x5f
        /*003e*/ 	.short	0x0101


	//----- nvinfo : EIATTR_INT_WARP_WIDE_INSTR_OFFSETS
	.align		4
        /*0040*/ 	.byte	0x04, 0x31
        /*0042*/ 	.short	(.L_39 - .L_38)


	//   ....[0]....
.L_38:
        /*0044*/ 	.word	0x00000ea0


	//   ....[1]....
        /*0048*/ 	.word	0x00000f40


	//   ....[2]....
        /*004c*/ 	.word	0x00002390


	//   ....[3]....
        /*0050*/ 	.word	0x00004760


	//   ....[4]....
        /*0054*/ 	.word	0x00004780


	//   ....[5]....
        /*0058*/ 	.word	0x000047b0


	//   ....[6]....
        /*005c*/ 	.word	0x000050b0


	//   ....[7]....
        /*0060*/ 	.word	0x000050d0


	//   ....[8]....
        /*0064*/ 	.word	0x000051a0


	//   ....[9]....
        /*0068*/ 	.word	0x00005280


	//   ....[10]....
        /*006c*/ 	.word	0x000052a0


	//   ....[11]....
        /*0070*/ 	.word	0x00005360


	//   ....[12]....
        /*0074*/ 	.word	0x00005460


	//   ....[13]....
        /*0078*/ 	.word	0x00005480


	//   ....[14]....
        /*007c*/ 	.word	0x000055b0


	//   ....[15]....
        /*0080*/ 	.word	0x00005730


	//   ....[16]....
        /*0084*/ 	.word	0x00005740


	//   ....[17]....
        /*0088*/ 	.word	0x00005860


	//----- nvinfo : EIATTR_COOP_GROUP_MASK_REGIDS
	.align		4
.L_39:
        /*008c*/ 	.byte	0x04, 0x29
        /*008e*/ 	.short	(.L_41 - .L_40)


	//   ....[0]....
.L_40:
        /*0090*/ 	.word	0xffffffff


	//   ....[1]....
        /*0094*/ 	.word	0xffffffff


	//   ....[2]....
        /*0098*/ 	.word	0xffffffff


	//   ....[3]....
        /*009c*/ 	.word	0xffffffff


	//   ....[4]....
        /*00a0*/ 	.word	0xffffffff


	//   ....[5]....
        /*00a4*/ 	.word	0xffffffff


	//   ....[6]....
        /*00a8*/ 	.word	0xffffffff


	//   ....[7]....
        /*00ac*/ 	.word	0xffffffff


	//   ....[8]....
        /*00b0*/ 	.word	0xffffffff


	//   ....[9]....
        /*00b4*/ 	.word	0xffffffff


	//   ....[10]....
        /*00b8*/ 	.word	0xffffffff


	//   ....[11]....
        /*00bc*/ 	.word	0xffffffff


	//   ....[12]....
        /*00c0*/ 	.word	0xffffffff


	//   ....[13]....
        /*00c4*/ 	.word	0xffffffff


	//----- nvinfo : EIATTR_COOP_GROUP_INSTR_OFFSETS
	.align		4
.L_41:
        /*00c8*/ 	.byte	0x04, 0x28
        /*00ca*/ 	.short	(.L_43 - .L_42)


	//   ....[0]....
.L_42:
        /*00cc*/ 	.word	0x000000c0


	//   ....[1]....
        /*00d0*/ 	.word	0x00000500


	//   ....[2]....
        /*00d4*/ 	.word	0x00000810


	//   ....[3]....
        /*00d8*/ 	.word	0x000009a0


	//   ....[4]....
        /*00dc*/ 	.word	0x00000a90


	//   ....[5]....
        /*00e0*/ 	.word	0x00000bf0


	//   ....[6]....
        /*00e4*/ 	.word	0x00000d80


	//   ....[7]....
        /*00e8*/ 	.word	0x00000fc0


	//   ....[8]....
        /*00ec*/ 	.word	0x00002270


	//   ....[9]....
        /*00f0*/ 	.word	0x00003560


	//   ....[10]....
        /*00f4*/ 	.word	0x00003a30


	//   ....[11]....
        /*00f8*/ 	.word	0x00003a60


	//   ....[12]....
        /*00fc*/ 	.word	0x00004660


	//   ....[13]....
        /*0100*/ 	.word	0x00004870


	//----- nvinfo : EIATTR_VRC_CTA_INIT_COUNT
	.align		4
.L_43:
        /*0104*/ 	.byte	0x02, 0x4a
        /*0106*/ 	.byte	0x80
	.zero		1


	//----- nvinfo : EIATTR_SYSCALL_OFFSETS
	.align		4
        /*0108*/ 	.byte	0x04, 0x46
        /*010a*/ 	.short	(.L_45 - .L_44)


	//   ....[0]....
.L_44:
        /*010c*/ 	.word	0x00006390


	//   ....[1]....
        /*0110*/ 	.word	0x00006480


	//   ....[2]....
        /*0114*/ 	.word	0x00006bc0


	//   ....[3]....
        /*0118*/ 	.word	0x000074e0


	//   ....[4]....
        /*011c*/ 	.word	0x00007da0


	//   ....[5]....
        /*0120*/ 	.word	0x00008660


	//----- nvinfo : EIATTR_MBARRIER_INSTR_OFFSETS
	.align		4
.L_45:
        /*0124*/ 	.byte	0x04, 0x39
        /*0126*/ 	.short	(.L_47 - .L_46)


	//   ....[0]....
.L_46:
        /*0128*/ 	.word	0x00000650
        /*012c*/ 	.word	0x000000ff
        /*0130*/ 	.word	0x00000000
        /*0134*/ 	.short	0x0100
        /*0136*/ 	.byte	0x07
	.zero		1


	//   ....[1]....
        /*0138*/ 	.word	0x00000660
        /*013c*/ 	.word	0x000000ff
        /*0140*/ 	.word	0x00000068
        /*0144*/ 	.short	0x0100
        /*0146*/ 	.byte	0x07
	.zero		1


	//   ....[2]....
        /*0148*/ 	.word	0x00000670
        /*014c*/ 	.word	0x000000ff
        /*0150*/ 	.word	0x00000008
        /*0154*/ 	.short	0x0100
        /*0156*/ 	.byte	0x07
	.zero		1


	//   ....[3]....
        /*0158*/ 	.word	0x00000680
        /*015c*/ 	.word	0x000000ff
        /*0160*/ 	.word	0x00000070
        /*0164*/ 	.short	0x0100
        /*0166*/ 	.byte	0x07
	.zero		1


	//   ....[4]....
        /*0168*/ 	.word	0x00000690
        /*016c*/ 	.word	0x000000ff
        /*0170*/ 	.word	0x00000010
        /*0174*/ 	.short	0x0100
        /*0176*/ 	.byte	0x07
	.zero		1


	//   ....[5]....
        /*0178*/ 	.word	0x000006a0
        /*017c*/ 	.word	0x000000ff
        /*0180*/ 	.word	0x00000078
        /*0184*/ 	.short	0x0100
        /*0186*/ 	.byte	0x07
	.zero		1


	//   ....[6]....
        /*0188*/ 	.word	0x000006b0
        /*018c*/ 	.word	0x000000ff
        /*0190*/ 	.word	0x00000018
        /*0194*/ 	.short	0x0100
        /*0196*/ 	.byte	0x07
	.zero		1


	//   ....[7]....
        /*0198*/ 	.word	0x000006c0
        /*019c*/ 	.word	0x000000ff
        /*01a0*/ 	.word	0x00000080
        /*01a4*/ 	.short	0x0100
        /*01a6*/ 	.byte	0x07
	.zero		1


	//   ....[8]....
        /*01a8*/ 	.word	0x000006d0
        /*01ac*/ 	.word	0x000000ff
        /*01b0*/ 	.word	0x00000020
        /*01b4*/ 	.short	0x0100
        /*01b6*/ 	.byte	0x07
	.zero		1


	//   ....[9]....
        /*01b8*/ 	.word	0x000006e0
        /*01bc*/ 	.word	0x000000ff
        /*01c0*/ 	.word	0x00000088
        /*01c4*/ 	.short	0x0100
        /*01c6*/ 	.byte	0x07
	.zero		1


	//   ....[10]....
        /*01c8*/ 	.word	0x000006f0
        /*01cc*/ 	.word	0x000000ff
        /*01d0*/ 	.word	0x00000028
        /*01d4*/ 	.short	0x0100
        /*01d6*/ 	.byte	0x07
	.zero		1


	//   ....[11]....
        /*01d8*/ 	.word	0x00000700
        /*01dc*/ 	.word	0x000000ff
        /*01e0*/ 	.word	0x00000090
        /*01e4*/ 	.short	0x0100
        /*01e6*/ 	.byte	0x07
	.zero		1


	//   ....[12]....
        /*01e8*/ 	.word	0x00000710
        /*01ec*/ 	.word	0x000000ff
        /*01f0*/ 	.word	0x00000030
        /*01f4*/ 	.short	0x0100
        /*01f6*/ 	.byte	0x07
	.zero		1


	//   ....[13]....
        /*01f8*/ 	.word	0x00000720
        /*01fc*/ 	.word	0x000000ff
        /*0200*/ 	.word	0x00000098
        /*0204*/ 	.short	0x0100
        /*0206*/ 	.byte	0x07
	.zero		1


	//   ....[14]....
        /*0208*/ 	.word	0x00000730
        /*020c*/ 	.word	0x000000ff
        /*0210*/ 	.word	0x00000038
        /*0214*/ 	.short	0x0100
        /*0216*/ 	.byte	0x07
	.zero		1


	//   ....[15]....
        /*0218*/ 	.word	0x00000740
        /*021c*/ 	.word	0x000000ff
        /*0220*/ 	.word	0x000000a0
        /*0224*/ 	.short	0x0100
        /*0226*/ 	.byte	0x07
	.zero		1


	//   ....[16]....
        /*0228*/ 	.word	0x00000750
        /*022c*/ 	.word	0x000000ff
        /*0230*/ 	.word	0x00000040
        /*0234*/ 	.short	0x0100
        /*0236*/ 	.byte	0x07
	.zero		1


	//   ....[17]....
        /*0238*/ 	.word	0x00000760
        /*023c*/ 	.word	0x000000ff
        /*0240*/ 	.word	0x000000a8
        /*0244*/ 	.short	0x0100
        /*0246*/ 	.byte	0x07
	.zero		1


	//   ....[18]....
        /*0248*/ 	.word	0x00000770
        /*024c*/ 	.word	0x000000ff
        /*0250*/ 	.word	0x00000048
        /*0254*/ 	.short	0x0100
        /*0256*/ 	.byte	0x07
	.zero		1


	//   ....[19]....
        /*0258*/ 	.word	0x00000780
        /*025c*/ 	.word	0x000000ff
        /*0260*/ 	.word	0x000000b0
        /*0264*/ 	.short	0x0100
        /*0266*/ 	.byte	0x07
	.zero		1


	//   ....[20]....
        /*0268*/ 	.word	0x00000790
        /*026c*/ 	.word	0x000000ff
        /*0270*/ 	.word	0x00000050
        /*0274*/ 	.short	0x0100
        /*0276*/ 	.byte	0x07
	.zero		1


	//   ....[21]....
        /*0278*/ 	.word	0x000007a0
        /*027c*/ 	.word	0x000000ff
        /*0280*/ 	.word	0x000000b8
        /*0284*/ 	.short	0x0100
        /*0286*/ 	.byte	0x07
	.zero		1


	//   ....[22]....
        /*0288*/ 	.word	0x000007b0
        /*028c*/ 	.word	0x000000ff
        /*0290*/ 	.word	0x00000058
        /*0294*/ 	.short	0x0100
        /*0296*/ 	.byte	0x07
	.zero		1


	//   ....[23]....
        /*0298*/ 	.word	0x000007c0
        /*029c*/ 	.word	0x000000ff
        /*02a0*/ 	.word	0x000000c0
        /*02a4*/ 	.short	0x0100
        /*02a6*/ 	.byte	0x07
	.zero		1


	//   ....[24]....
        /*02a8*/ 	.word	0x000007d0
        /*02ac*/ 	.word	0x000000ff
        /*02b0*/ 	.word	0x00000060
        /*02b4*/ 	.short	0x0100
        /*02b6*/ 	.byte	0x07
	.zero		1


	//   ....[25]....
        /*02b8*/ 	.word	0x000007e0
        /*02bc*/ 	.word	0x000000ff
        /*02c0*/ 	.word	0x000000c8
        /*02c4*/ 	.short	0x0100
        /*02c6*/ 	.byte	0x07
	.zero		1


	//   ....[26]....
        /*02c8*/ 	.word	0x00000910
        /*02cc*/ 	.word	0x000000ff
        /*02d0*/ 	.word	0x000000d0
        /*02d4*/ 	.short	0x0100
        /*02d6*/ 	.byte	0x07
	.zero		1


	//   ....[27]....
        /*02d8*/ 	.word	0x00000920
        /*02dc*/ 	.word	0x000000ff
        /*02e0*/ 	.word	0x000000f0
        /*02e4*/ 	.short	0x0100
        /*02e6*/ 	.byte	0x07
	.zero		1


	//   ....[28]....
        /*02e8*/ 	.word	0x00000930
        /*02ec*/ 	.word	0x000000ff
        /*02f0*/ 	.word	0x000000d8
        /*02f4*/ 	.short	0x0100
        /*02f6*/ 	.byte	0x07
	.zero		1


	//   ....[29]....
        /*02f8*/ 	.word	0x00000940
        /*02fc*/ 	.word	0x000000ff
        /*0300*/ 	.word	0x000000f8
        /*0304*/ 	.short	0x0100
        /*0306*/ 	.byte	0x07
	.zero		1


	//   ....[30]....
        /*0308*/ 	.word	0x00000950
        /*030c*/ 	.word	0x000000ff
        /*0310*/ 	.word	0x000000e0
        /*0314*/ 	.short	0x0100
        /*0316*/ 	.byte	0x07
	.zero		1


	//   ....[31]....
        /*0318*/ 	.word	0x00000960
        /*031c*/ 	.word	0x000000ff
        /*0320*/ 	.word	0x00000100
        /*0324*/ 	.short	0x0100
        /*0326*/ 	.byte	0x07
	.zero		1


	//   ....[32]....
        /*0328*/ 	.word	0x00000970
        /*032c*/ 	.word	0x000000ff
        /*0330*/ 	.word	0x000000e8
        /*0334*/ 	.short	0x0100
        /*0336*/ 	.byte	0x07
	.zero		1


	//   ....[33]....
        /*0338*/ 	.word	0x00000980
        /*033c*/ 	.word	0x000000ff
        /*0340*/ 	.word	0x00000108
        /*0344*/ 	.short	0x0100
        /*0346*/ 	.byte	0x07
	.zero		1


	//   ....[34]....
        /*0348*/ 	.word	0x00000a60
        /*034c*/ 	.word	0x000000ff
        /*0350*/ 	.word	0x00000110
        /*0354*/ 	.short	0x0100
        /*0356*/ 	.byte	0x06
	.zero		1


	//   ....[35]....
        /*0358*/ 	.word	0x00000a70
        /*035c*/ 	.word	0x000000ff
        /*0360*/ 	.word	0x00000118
        /*0364*/ 	.short	0x0100
        /*0366*/ 	.byte	0x06
	.zero		1


	//   ....[36]....
        /*0368*/ 	.word	0x00000ba0
        /*036c*/ 	.word	0x000000ff
        /*0370*/ 	.word	0x00000120
        /*0374*/ 	.short	0x0100
        /*0376*/ 	.byte	0x06
	.zero		1


	//   ....[37]....
        /*0378*/ 	.word	0x00000bb0
        /*037c*/ 	.word	0x000000ff
        /*0380*/ 	.word	0x00000130
        /*0384*/ 	.short	0x0100
        /*0386*/ 	.byte	0x06
	.zero		1


	//   ....[38]....
        /*0388*/ 	.word	0x00000bc0
        /*038c*/ 	.word	0x000000ff
        /*0390*/ 	.word	0x00000128
        /*0394*/ 	.short	0x0100
        /*0396*/ 	.byte	0x06
	.zero		1


	//   ....[39]....
        /*0398*/ 	.word	0x00000bd0
        /*039c*/ 	.word	0x000000ff
        /*03a0*/ 	.word	0x00000138
        /*03a4*/ 	.short	0x0100
        /*03a6*/ 	.byte	0x06
	.zero		1


	//   ....[40]....
        /*03a8*/ 	.word	0x00000cf0
        /*03ac*/ 	.word	0x000000ff
        /*03b0*/ 	.word	0x00000140
        /*03b4*/ 	.short	0x0100
        /*03b6*/ 	.byte	0x07
	.zero		1


	//   ....[41]....
        /*03b8*/ 	.word	0x00000d00
        /*03bc*/ 	.word	0x000000ff
        /*03c0*/ 	.word	0x00000160
        /*03c4*/ 	.short	0x0100
        /*03c6*/ 	.byte	0x07
	.zero		1


	//   ....[42]....
        /*03c8*/ 	.word	0x00000d10
        /*03cc*/ 	.word	0x000000ff
        /*03d0*/ 	.word	0x00000148
        /*03d4*/ 	.short	0x0100
        /*03d6*/ 	.byte	0x07
	.zero		1


	//   ....[43]....
        /*03d8*/ 	.word	0x00000d20
        /*03dc*/ 	.word	0x000000ff
        /*03e0*/ 	.word	0x00000168
        /*03e4*/ 	.short	0x0100
        /*03e6*/ 	.byte	0x07
	.zero		1


	//   ....[44]....
        /*03e8*/ 	.word	0x00000d30
        /*03ec*/ 	.word	0x000000ff
        /*03f0*/ 	.word	0x00000150
        /*03f4*/ 	.short	0x0100
        /*03f6*/ 	.byte	0x07
	.zero		1


	//   ....[45]....
        /*03f8*/ 	.word	0x00000d40
        /*03fc*/ 	.word	0x000000ff
        /*0400*/ 	.word	0x00000170
        /*0404*/ 	.short	0x0100
        /*0406*/ 	.byte	0x07
	.zero		1


	//   ....[46]....
        /*0408*/ 	.word	0x00000d50
        /*040c*/ 	.word	0x000000ff
        /*0410*/ 	.word	0x00000158
        /*0414*/ 	.short	0x0100
        /*0416*/ 	.byte	0x07
	.zero		1


	//   ....[47]....
        /*0418*/ 	.word	0x00000d60
        /*041c*/ 	.word	0x000000ff
        /*0420*/ 	.word	0x00000178
        /*0424*/ 	.short	0x0100
        /*0426*/ 	.byte	0x07
	.zero		1


	//   ....[48]....
        /*0428*/ 	.word	0x00000e50
        /*042c*/ 	.word	0x000000ff
        /*0430*/ 	.word	0x00000180
        /*0434*/ 	.short	0x0100
        /*0436*/ 	.byte	0x06
	.zero		1


	//   ....[49]....
        /*0438*/ 	.word	0x00000e60
        /*043c*/ 	.word	0x000000ff
        /*0440*/ 	.word	0x00000190
        /*0444*/ 	.short	0x0100
        /*0446*/ 	.byte	0x06
	.zero		1


	//   ....[50]....
        /*0448*/ 	.word	0x00000e70
        /*044c*/ 	.word	0x000000ff
        /*0450*/ 	.word	0x00000188
        /*0454*/ 	.short	0x0100
        /*0456*/ 	.byte	0x06
	.zero		1


	//   ....[51]....
        /*0458*/ 	.word	0x00000e80
        /*045c*/ 	.word	0x000000ff
        /*0460*/ 	.word	0x00000198
        /*0464*/ 	.short	0x0100
        /*0466*/ 	.byte	0x06
	.zero		1


	//   ....[52]....
        /*0468*/ 	.word	0x00000f80
        /*046c*/ 	.word	0x000000ff
        /*0470*/ 	.word	0x000001a0
        /*0474*/ 	.short	0x0100
        /*0476*/ 	.byte	0x05
	.zero		1


	//   ....[53]....
        /*0478*/ 	.word	0x00001a50
        /*047c*/ 	.word	0x00000003
        /*0480*/ 	.word	0x00000190
        /*0484*/ 	.short	0x010a
        /*0486*/ 	.byte	0xff
	.zero		1


	//   ....[54]....
        /*0488*/ 	.word	0x00001a80
        /*048c*/ 	.word	0x00000003
        /*0490*/ 	.word	0x00000180
        /*0494*/ 	.short	0x0101
        /*0496*/ 	.byte	0xff
	.zero		1


	//   ....[55]....
        /*0498*/ 	.word	0x00001b80
        /*049c*/ 	.word	0x000000ff
        /*04a0*/ 	.word	0x00000068
        /*04a4*/ 	.short	0x010a
        /*04a6*/ 	.byte	0x08
	.zero		1


	//   ....[56]....
        /*04a8*/ 	.word	0x00001c50
        /*04ac*/ 	.word	0x000000ff
        /*04b0*/ 	.word	0x00000068
        /*04b4*/ 	.short	0x010a
        /*04b6*/ 	.byte	0x21
	.zero		1


	//   ....[57]....
        /*04b8*/ 	.word	0x00001e00
        /*04bc*/ 	.word	0x000000ff
        /*04c0*/ 	.word	0x00000068
        /*04c4*/ 	.short	0x010a
        /*04c6*/ 	.byte	0x08
	.zero		1


	//   ....[58]....
        /*04c8*/ 	.word	0x00001f10
        /*04cc*/ 	.word	0x000000ff
        /*04d0*/ 	.word	0x00000118
        /*04d4*/ 	.short	0x0101
        /*04d6*/ 	.byte	0x04
	.zero		1


	//   ....[59]....
        /*04d8*/ 	.word	0x00001f30
        /*04dc*/ 	.word	0x000000ff
        /*04e0*/ 	.word	0x00000068
        /*04e4*/ 	.short	0x010a
        /*04e6*/ 	.byte	0x08
	.zero		1


	//   ....[60]....
        /*04e8*/ 	.word	0x00001fb0
        /*04ec*/ 	.word	0x000000ff
        /*04f0*/ 	.word	0x00000068
        /*04f4*/ 	.short	0x010a
        /*04f6*/ 	.byte	0x11
	.zero		1


	//   ....[61]....
        /*04f8*/ 	.word	0x00002140
        /*04fc*/ 	.word	0x000000ff
        /*0500*/ 	.word	0x00000068
        /*0504*/ 	.short	0x010a
        /*0506*/ 	.byte	0x08
	.zero		1


	//   ....[62]....
        /*0508*/ 	.word	0x000022a0
        /*050c*/ 	.word	0x00000002
        /*0510*/ 	.word	0x00000120
        /*0514*/ 	.short	0x010a
        /*0516*/ 	.byte	0xff
	.zero		1


	//   ....[63]....
        /*0518*/ 	.word	0x00002360
        /*051c*/ 	.word	0x00000002
        /*0520*/ 	.word	0x00000000
        /*0524*/ 	.short	0x0101
        /*0526*/ 	.byte	0xff
	.zero		1


	//   ....[64]....
        /*0528*/ 	.word	0x000028c0
        /*052c*/ 	.word	0x000000ff
        /*0530*/ 	.word	0x00000000
        /*0534*/ 	.short	0x010a
        /*0536*/ 	.byte	0x05
	.zero		1


	//   ....[65]....
        /*0538*/ 	.word	0x00002950
        /*053c*/ 	.word	0x000000ff
        /*0540*/ 	.word	0x00000000
        /*0544*/ 	.short	0x010a
        /*0546*/ 	.byte	0x05
	.zero		1


	//   ....[66]....
        /*0548*/ 	.word	0x000029e0
        /*054c*/ 	.word	0x000000ff
        /*0550*/ 	.word	0x00000000
        /*0554*/ 	.short	0x010a
        /*0556*/ 	.byte	0x05
	.zero		1


	//   ....[67]....
        /*0558*/ 	.word	0x00002a70
        /*055c*/ 	.word	0x000000ff
        /*0560*/ 	.word	0x00000000
        /*0564*/ 	.short	0x010a
        /*0566*/ 	.byte	0x05
	.zero		1


	//   ....[68]....
        /*0568*/ 	.word	0x00002b00
        /*056c*/ 	.word	0x000000ff
        /*0570*/ 	.word	0x00000000
        /*0574*/ 	.short	0x010a
        /*0576*/ 	.byte	0x05
	.zero		1


	//   ....[69]....
        /*0578*/ 	.word	0x00002b90
        /*057c*/ 	.word	0x000000ff
        /*0580*/ 	.word	0x00000000
        /*0584*/ 	.short	0x010a
        /*0586*/ 	.byte	0x05
	.zero		1


	//   ....[70]....
        /*0588*/ 	.word	0x00002c20
        /*058c*/ 	.word	0x000000ff
        /*0590*/ 	.word	0x00000000
        /*0594*/ 	.short	0x010a
        /*0596*/ 	.byte	0x05
	.zero		1


	//   ....[71]....
        /*0598*/ 	.word	0x00002cb0
        /*059c*/ 	.word	0x000000ff
        /*05a0*/ 	.word	0x00000000
        /*05a4*/ 	.short	0x010a
        /*05a6*/ 	.byte	0x05
	.zero		1


	//   ....[72]....
        /*05a8*/ 	.word	0x00002d40
        /*05ac*/ 	.word	0x000000ff
        /*05b0*/ 	.word	0x00000000
        /*05b4*/ 	.short	0x010a
        /*05b6*/ 	.byte	0x05
	.zero		1


	//   ....[73]....
        /*05b8*/ 	.word	0x00002dd0
        /*05bc*/ 	.word	0x000000ff
        /*05c0*/ 	.word	0x00000000
        /*05c4*/ 	.short	0x010a
        /*05c6*/ 	.byte	0x05
	.zero		1


	//   ....[74]....
        /*05c8*/ 	.word	0x00002e60
        /*05cc*/ 	.word	0x000000ff
        /*05d0*/ 	.word	0x00000000
        /*05d4*/ 	.short	0x010a
        /*05d6*/ 	.byte	0x05
	.zero		1


	//   ....[75]....
        /*05d8*/ 	.word	0x00002ef0
        /*05dc*/ 	.word	0x000000ff
        /*05e0*/ 	.word	0x00000000
        /*05e4*/ 	.short	0x010a
        /*05e6*/ 	.byte	0x05
	.zero		1


	//   ....[76]....
        /*05e8*/ 	.word	0x00002f90
        /*05ec*/ 	.word	0x00000000
        /*05f0*/ 	.word	0x00000000
        /*05f4*/ 	.short	0x010a
        /*05f6*/ 	.byte	0xff
	.zero		1


	//   ....[77]....
        /*05f8*/ 	.word	0x000030c0
        /*05fc*/ 	.word	0x00000000
        /*0600*/ 	.word	0x00000180
        /*0604*/ 	.short	0x010a
        /*0606*/ 	.byte	0xff
	.zero		1


	//   ....[78]....
        /*0608*/ 	.word	0x00003130
        /*060c*/ 	.word	0x00000004
        /*0610*/ 	.word	0x00000000
        /*0614*/ 	.short	0x0101
        /*0616*/ 	.byte	0xff
	.zero		1


	//   ....[79]....
        /*0618*/ 	.word	0x00003150
        /*061c*/ 	.word	0x000000ff
        /*0620*/ 	.word	0x00000130
        /*0624*/ 	.short	0x010a
        /*0626*/ 	.byte	0x05
	.zero		1


	//   ....[80]....
        /*0628*/ 	.word	0x00003270
        /*062c*/ 	.word	0x00000000
        /*0630*/ 	.word	0x00000120
        /*0634*/ 	.short	0x010a
        /*0636*/ 	.byte	0xff
	.zero		1


	//   ....[81]....
        /*0638*/ 	.word	0x00003370
        /*063c*/ 	.word	0x00000000
        /*0640*/ 	.word	0x00000000
        /*0644*/ 	.short	0x0101
        /*0646*/ 	.byte	0xff
	.zero		1


	//   ....[82]....
        /*0648*/ 	.word	0x00003400
        /*064c*/ 	.word	0x000000ff
        /*0650*/ 	.word	0x00000130
        /*0654*/ 	.short	0x0106
        /*0656*/ 	.byte	0x05
	.zero		1


	//   ....[83]....
        /*0658*/ 	.word	0x00003420
        /*065c*/ 	.word	0x000000ff
        /*0660*/ 	.word	0x00000130
        /*0664*/ 	.short	0x010a
        /*0666*/ 	.byte	0x05
	.zero		1


	//   ....[84]....
        /*0668*/ 	.word	0x000034b0
        /*066c*/ 	.word	0x000000ff
        /*0670*/ 	.word	0x00000130
        /*0674*/ 	.short	0x0106
        /*0676*/ 	.byte	0x04
	.zero		1


	//   ....[85]....
        /*0678*/ 	.word	0x000034f0
        /*067c*/ 	.word	0x00000000
        /*0680*/ 	.word	0x00000130
        /*0684*/ 	.short	0x010a
        /*0686*/ 	.byte	0xff
	.zero		1


	//   ....[86]....
        /*0688*/ 	.word	0x00003730
        /*068c*/ 	.word	0x000000ff
        /*0690*/ 	.word	0x00000008
        /*0694*/ 	.short	0x010a
        /*0696*/ 	.byte	0x04
	.zero		1


	//   ....[87]....
        /*0698*/ 	.word	0x00003750
        /*069c*/ 	.word	0x000000ff
        /*06a0*/ 	.word	0x00000008
        /*06a4*/ 	.short	0x010a
        /*06a6*/ 	.byte	0x04
	.zero		1


	//   ....[88]....
        /*06a8*/ 	.word	0x000038e0
        /*06ac*/ 	.word	0x000000ff
        /*06b0*/ 	.word	0x00000008
        /*06b4*/ 	.short	0x010a
        /*06b6*/ 	.byte	0x04
	.zero		1


	//   ....[89]....
        /*06b8*/ 	.word	0x00003900
        /*06bc*/ 	.word	0x000000ff
        /*06c0*/ 	.word	0x00000008
        /*06c4*/ 	.short	0x010a
        /*06c6*/ 	.byte	0x04
	.zero		1


	//   ....[90]....
        /*06c8*/ 	.word	0x000039c0
        /*06cc*/ 	.word	0x000000ff
        /*06d0*/ 	.word	0x00000000
        /*06d4*/ 	.short	0x0101
        /*06d6*/ 	.byte	0x05
	.zero		1


	//   ....[91]....
        /*06d8*/ 	.word	0x00003ce0
        /*06dc*/ 	.word	0x00000000
        /*06e0*/ 	.word	0x00000120
        /*06e4*/ 	.short	0x010a
        /*06e6*/ 	.byte	0xff
	.zero		1


	//   ....[92]....
        /*06e8*/ 	.word	0x00003da0
        /*06ec*/ 	.word	0x00000000
        /*06f0*/ 	.word	0x00000000
        /*06f4*/ 	.short	0x0101
        /*06f6*/ 	.byte	0xff
	.zero		1


	//   ....[93]....
        /*06f8*/ 	.word	0x00003e60
        /*06fc*/ 	.word	0x000000ff
        /*0700*/ 	.word	0x00000000
        /*0704*/ 	.short	0x010a
        /*0706*/ 	.byte	0x06
	.zero		1


	//   ....[94]....
        /*0708*/ 	.word	0x00003e70
        /*070c*/ 	.word	0x000000ff
        /*0710*/ 	.word	0x00000160
        /*0714*/ 	.short	0x010a
        /*0716*/ 	.byte	0x07
	.zero		1


	//   ....[95]....
        /*0718*/ 	.word	0x00003f20
        /*071c*/ 	.word	0x000000ff
        /*0720*/ 	.word	0x00000000
        /*0724*/ 	.short	0x010a
        /*0726*/ 	.byte	0x06
	.zero		1


	//   ....[96]....
        /*0728*/ 	.word	0x00004050
        /*072c*/ 	.word	0x000000ff
        /*0730*/ 	.word	0x00000000
        /*0734*/ 	.short	0x010a
        /*0736*/ 	.byte	0x1e
	.zero		1


	//   ....[97]....
        /*0738*/ 	.word	0x00004350
        /*073c*/ 	.word	0x000000ff
        /*0740*/ 	.word	0x00000000
        /*0744*/ 	.short	0x010a
        /*0746*/ 	.byte	0x07
	.zero		1


	//   ....[98]....
        /*0748*/ 	.word	0x000043e0
        /*074c*/ 	.word	0x000000ff
        /*0750*/ 	.word	0x00000000
        /*0754*/ 	.short	0x010a
        /*0756*/ 	.byte	0x07
	.zero		1


	//   ....[99]....
        /*0758*/ 	.word	0x00004470
        /*075c*/ 	.word	0x000000ff
        /*0760*/ 	.word	0x00000000
        /*0764*/ 	.short	0x010a
        /*0766*/ 	.byte	0x07
	.zero		1


	//   ....[100]....
        /*0768*/ 	.word	0x00004510
        /*076c*/ 	.word	0x00000000
        /*0770*/ 	.word	0x00000000
        /*0774*/ 	.short	0x010a
        /*0776*/ 	.byte	0xff
	.zero		1


	//   ....[101]....
        /*0778*/ 	.word	0x00004550
        /*077c*/ 	.word	0x00000000
        /*0780*/ 	.word	0x00000000
        /*0784*/ 	.short	0x010a
        /*0786*/ 	.byte	0xff
	.zero		1


	//   ....[102]....
        /*0788*/ 	.word	0x000045c0
        /*078c*/ 	.word	0x000000ff
        /*0790*/ 	.word	0x00000000
        /*0794*/ 	.short	0x0101
        /*0796*/ 	.byte	0x06
	.zero		1


	//   ....[103]....
        /*0798*/ 	.word	0x00004600
        /*079c*/ 	.word	0x000000ff
        /*07a0*/ 	.word	0x000001a0
        /*07a4*/ 	.short	0x010a
        /*07a6*/ 	.byte	0x05
	.zero		1


	//   ....[104]....
        /*07a8*/ 	.word	0x00004650
        /*07ac*/ 	.word	0x000000ff
        /*07b0*/ 	.word	0x00000000
        /*07b4*/ 	.short	0x0101
        /*07b6*/ 	.byte	0x06
	.zero		1


	//   ....[105]....
        /*07b8*/ 	.word	0x00004a50
        /*07bc*/ 	.word	0x00000000
        /*07c0*/ 	.word	0x00000120
        /*07c4*/ 	.short	0x010a
        /*07c6*/ 	.byte	0xff
	.zero		1


	//   ....[106]....
        /*07c8*/ 	.word	0x00004b10
        /*07cc*/ 	.word	0x00000000
        /*07d0*/ 	.word	0x00000000
        /*07d4*/ 	.short	0x0101
        /*07d6*/ 	.byte	0xff
	.zero		1


	//   ....[107]....
        /*07d8*/ 	.word	0x00004e30
        /*07dc*/ 	.word	0x000000ff
        /*07e0*/ 	.word	0x00000118
        /*07e4*/ 	.short	0x010a
        /*07e6*/ 	.byte	0x05
	.zero		1


	//   ....[108]....
        /*07e8*/ 	.word	0x00005030
        /*07ec*/ 	.word	0x000000ff
        /*07f0*/ 	.word	0x000000f0
        /*07f4*/ 	.short	0x010a
        /*07f6*/ 	.byte	0x05
	.zero		1


	//   ....[109]....
        /*07f8*/ 	.word	0x00005220
        /*07fc*/ 	.word	0x000000ff
        /*0800*/ 	.word	0x000000d0
        /*0804*/ 	.short	0x010b
        /*0806*/ 	.byte	0x05
	.zero		1


	//   ....[110]....
        /*0808*/ 	.word	0x00005230
        /*080c*/ 	.word	0x000000ff
        /*0810*/ 	.word	0x00000000
        /*0814*/ 	.short	0x0101
        /*0816*/ 	.byte	0x07
	.zero		1


	//   ....[111]....
        /*0818*/ 	.word	0x00005250
        /*081c*/ 	.word	0x000000ff
        /*0820*/ 	.word	0x000000f8
        /*0824*/ 	.short	0x010a
        /*0826*/ 	.byte	0x05
	.zero		1


	//   ....[112]....
        /*0828*/ 	.word	0x00005400
        /*082c*/ 	.word	0x000000ff
        /*0830*/ 	.word	0x000000d8
        /*0834*/ 	.short	0x010b
        /*0836*/ 	.byte	0x05
	.zero		1


	//   ....[113]....
        /*0838*/ 	.word	0x00005410
        /*083c*/ 	.word	0x000000ff
        /*0840*/ 	.word	0x00000000
        /*0844*/ 	.short	0x0101
        /*0846*/ 	.byte	0x07
	.zero		1


	//   ....[114]....
        /*0848*/ 	.word	0x00005420
        /*084c*/ 	.word	0x000000ff
        /*0850*/ 	.word	0x00000100
        /*0854*/ 	.short	0x010a
        /*0856*/ 	.byte	0x05
	.zero		1


	//   ....[115]....
        /*0858*/ 	.word	0x00005650
        /*085c*/ 	.word	0x000000ff
        /*0860*/ 	.word	0x000000e0
        /*0864*/ 	.short	0x010b
        /*0866*/ 	.byte	0x05
	.zero		1


	//   ....[116]....
        /*0868*/ 	.word	0x000056c0
        /*086c*/ 	.word	0x000000ff
        /*0870*/ 	.word	0x00000000
        /*0874*/ 	.short	0x0101
        /*0876*/ 	.byte	0x07
	.zero		1


	//   ....[117]....
        /*0878*/ 	.word	0x00005700
        /*087c*/ 	.word	0x000000ff
        /*0880*/ 	.word	0x00000108
        /*0884*/ 	.short	0x010a
        /*0886*/ 	.byte	0x05
	.zero		1


	//   ....[118]....
        /*0888*/ 	.word	0x00005930
        /*088c*/ 	.word	0x000000ff
        /*0890*/ 	.word	0x000000e8
        /*0894*/ 	.short	0x010b
        /*0896*/ 	.byte	0x05
	.zero		1


	//   ....[119]....
        /*0898*/ 	.word	0x00005950
        /*089c*/ 	.word	0x000000ff
        /*08a0*/ 	.word	0x00000000
        /*08a4*/ 	.short	0x0101
        /*08a6*/ 	.byte	0x06
	.zero		1


	//   ....[120]....
        /*08a8*/ 	.word	0x00005980
        /*08ac*/ 	.word	0x000000ff
        /*08b0*/ 	.word	0x000000f0
        /*08b4*/ 	.short	0x010a
        /*08b6*/ 	.byte	0x05
	.zero		1


	//   ....[121]....
        /*08b8*/ 	.word	0x000059a0
        /*08bc*/ 	.word	0x000000ff
        /*08c0*/ 	.word	0x000000f8
        /*08c4*/ 	.short	0x010a
        /*08c6*/ 	.byte	0x05
	.zero		1


	//   ....[122]....
        /*08c8*/ 	.word	0x000059c0
        /*08cc*/ 	.word	0x000000ff
        /*08d0*/ 	.word	0x00000100
        /*08d4*/ 	.short	0x010a
        /*08d6*/ 	.byte	0x05
	.zero		1


	//   ....[123]....
        /*08d8*/ 	.word	0x00005a00
        /*08dc*/ 	.word	0x00000000
        /*08e0*/ 	.word	0x00000108
        /*08e4*/ 	.short	0x010a
        /*08e6*/ 	.byte	0xff
	.zero		1


	//   ....[124]....
        /*08e8*/ 	.word	0x00005d50
        /*08ec*/ 	.word	0x00000000
        /*08f0*/ 	.word	0x00000120
        /*08f4*/ 	.short	0x010a
        /*08f6*/ 	.byte	0xff
	.zero		1


	//   ....[125]....
        /*08f8*/ 	.word	0x00005e60
        /*08fc*/ 	.word	0x00000000
        /*0900*/ 	.word	0x00000000
        /*0904*/ 	.short	0x0101
        /*0906*/ 	.byte	0xff
	.zero		1


	//   ....[126]....
        /*0908*/ 	.word	0x00006880
        /*090c*/ 	.word	0x000000ff
        /*0910*/ 	.word	0x000000d0
        /*0914*/ 	.short	0x010a
        /*0916*/ 	.byte	0x30
	.zero		1


	//   ....[127]....
        /*0918*/ 	.word	0x000068c0
        /*091c*/ 	.word	0x0000004a
        /*0920*/ 	.word	0x00000140
        /*0924*/ 	.short	0x010a
        /*0926*/ 	.byte	0xff
	.zero		1


	//   ....[128]....
        /*0928*/ 	.word	0x000069d0
        /*092c*/ 	.word	0x000000ff
        /*0930*/ 	.word	0x000000d0
        /*0934*/ 	.short	0x010a
        /*0936*/ 	.byte	0x30
	.zero		1


	//   ....[129]....
        /*0938*/ 	.word	0x00006aa0
        /*093c*/ 	.word	0x0000004a
        /*0940*/ 	.word	0x00000140
        /*0944*/ 	.short	0x010a
        /*0946*/ 	.byte	0xff
	.zero		1


	//   ....[130]....
        /*0948*/ 	.word	0x00007250
        /*094c*/ 	.word	0x00000000
        /*0950*/ 	.word	0x00000000
        /*0954*/ 	.short	0x0101
        /*0956*/ 	.byte	0xff
	.zero		1


	//   ....[131]....
        /*0958*/ 	.word	0x00007260
        /*095c*/ 	.word	0x00000003
        /*0960*/ 	.word	0x000000d0
        /*0964*/ 	.short	0x010a
        /*0966*/ 	.byte	0xff
	.zero		1


	//   ....[132]....
        /*0968*/ 	.word	0x00007320
        /*096c*/ 	.word	0x00000003
        /*0970*/ 	.word	0x000000d0
        /*0974*/ 	.short	0x010a
        /*0976*/ 	.byte	0xff
	.zero		1


	//   ....[133]....
        /*0978*/ 	.word	0x00007b10
        /*097c*/ 	.word	0x00000052
        /*0980*/ 	.word	0x00000000
        /*0984*/ 	.short	0x0101
        /*0986*/ 	.byte	0xff
	.zero		1


	//   ....[134]....
        /*0988*/ 	.word	0x00007b30
        /*098c*/ 	.word	0x00000053
        /*0990*/ 	.word	0x000000d0
        /*0994*/ 	.short	0x010a
        /*0996*/ 	.byte	0xff
	.zero		1


	//   ....[135]....
        /*0998*/ 	.word	0x00007be0
        /*099c*/ 	.word	0x00000053
        /*09a0*/ 	.word	0x000000d0
        /*09a4*/ 	.short	0x010a
        /*09a6*/ 	.byte	0xff
	.zero		1


	//   ....[136]....
        /*09a8*/ 	.word	0x000083d0
        /*09ac*/ 	.word	0x00000052
        /*09b0*/ 	.word	0x00000000
        /*09b4*/ 	.short	0x0101
        /*09b6*/ 	.byte	0xff
	.zero		1


	//   ....[137]....
        /*09b8*/ 	.word	0x000083f0
        /*09bc*/ 	.word	0x00000058
        /*09c0*/ 	.word	0x000000d0
        /*09c4*/ 	.short	0x010a
        /*09c6*/ 	.byte	0xff
	.zero		1


	//   ....[138]....
        /*09c8*/ 	.word	0x000084a0
        /*09cc*/ 	.word	0x00000058
        /*09d0*/ 	.word	0x000000d0
        /*09d4*/ 	.short	0x010a
        /*09d6*/ 	.byte	0xff
	.zero		1


	//   ....[139]....
        /*09d8*/ 	.word	0x00008750
        /*09dc*/ 	.word	0x0000004a
        /*09e0*/ 	.word	0x00000000
        /*09e4*/ 	.short	0x0101
        /*09e6*/ 	.byte	0xff
	.zero		1


	//   ....[140]....
        /*09e8*/ 	.word	0x00008ce0
        /*09ec*/ 	.word	0x00000002
        /*09f0*/ 	.word	0x00000000
        /*09f4*/ 	.short	0x0101
        /*09f6*/ 	.byte	0xff
	.zero		1


	//   ....[141]....
        /*09f8*/ 	.word	0x00008f50
        /*09fc*/ 	.word	0x000000ff
        /*0a00*/ 	.word	0x00000000
        /*0a04*/ 	.short	0x0101
        /*0a06*/ 	.byte	0x04
	.zero		1


	//   ....[142]....
        /*0a08*/ 	.word	0x00008f70
        /*0a0c*/ 	.word	0x00000003
        /*0a10*/ 	.word	0x00000190
        /*0a14*/ 	.short	0x010a
        /*0a16*/ 	.byte	0xff
	.zero		1


	//   ....[143]....
        /*0a18*/ 	.word	0x00008fd0
        /*0a1c*/ 	.word	0x00000002
        /*0a20*/ 	.word	0x00000068
        /*0a24*/ 	.short	0x010a
        /*0a26*/ 	.byte	0xff
	.zero		1


	//   ....[144]....
        /*0a28*/ 	.word	0x00009030
        /*0a2c*/ 	.word	0x00000002
        /*0a30*/ 	.word	0x00000068
        /*0a34*/ 	.short	0x010a
        /*0a36*/ 	.byte	0xff
	.zero		1


	//   ....[145]....
        /*0a38*/ 	.word	0x00009080
        /*0a3c*/ 	.word	0x00000002
        /*0a40*/ 	.word	0x00000120
        /*0a44*/ 	.short	0x010a
        /*0a46*/ 	.byte	0xff
	.zero		1


	//   ....[146]....
        /*0a48*/ 	.word	0x000090e0
        /*0a4c*/ 	.word	0x00000000
        /*0a50*/ 	.word	0x00000000
        /*0a54*/ 	.short	0x010a
        /*0a56*/ 	.byte	0xff
	.zero		1


	//   ....[147]....
        /*0a58*/ 	.word	0x00009140
        /*0a5c*/ 	.word	0x00000000
        /*0a60*/ 	.word	0x00000000
        /*0a64*/ 	.short	0x010a
        /*0a66*/ 	.byte	0xff
	.zero		1


	//   ....[148]....
        /*0a68*/ 	.word	0x000091a0
        /*0a6c*/ 	.word	0x00000000
        /*0a70*/ 	.word	0x00000000
        /*0a74*/ 	.short	0x010a
        /*0a76*/ 	.byte	0xff
	.zero		1


	//   ....[149]....
        /*0a78*/ 	.word	0x00009200
        /*0a7c*/ 	.word	0x00000000
        /*0a80*/ 	.word	0x00000000
        /*0a84*/ 	.short	0x010a
        /*0a86*/ 	.byte	0xff
	.zero		1


	//   ....[150]....
        /*0a88*/ 	.word	0x00009260
        /*0a8c*/ 	.word	0x00000000
        /*0a90*/ 	.word	0x00000000
        /*0a94*/ 	.short	0x010a
        /*0a96*/ 	.byte	0xff
	.zero		1


	//   ....[151]....
        /*0a98*/ 	.word	0x000092c0
        /*0a9c*/ 	.word	0x00000000
        /*0aa0*/ 	.word	0x00000000
        /*0aa4*/ 	.short	0x010a
        /*0aa6*/ 	.byte	0xff
	.zero		1


	//   ....[152]....
        /*0aa8*/ 	.word	0x00009320
        /*0aac*/ 	.word	0x00000000
        /*0ab0*/ 	.word	0x00000000
        /*0ab4*/ 	.short	0x010a
        /*0ab6*/ 	.byte	0xff
	.zero		1


	//   ....[153]....
        /*0ab8*/ 	.word	0x00009380
        /*0abc*/ 	.word	0x00000000
        /*0ac0*/ 	.word	0x00000000
        /*0ac4*/ 	.short	0x010a
        /*0ac6*/ 	.byte	0xff
	.zero		1


	//   ....[154]....
        /*0ac8*/ 	.word	0x000093e0
        /*0acc*/ 	.word	0x00000000
        /*0ad0*/ 	.word	0x00000000
        /*0ad4*/ 	.short	0x010a
        /*0ad6*/ 	.byte	0xff
	.zero		1


	//   ....[155]....
        /*0ad8*/ 	.word	0x00009440
        /*0adc*/ 	.word	0x00000000
        /*0ae0*/ 	.word	0x00000000
        /*0ae4*/ 	.short	0x010a
        /*0ae6*/ 	.byte	0xff
	.zero		1


	//   ....[156]....
        /*0ae8*/ 	.word	0x000094a0
        /*0aec*/ 	.word	0x00000000
        /*0af0*/ 	.word	0x00000000
        /*0af4*/ 	.short	0x010a
        /*0af6*/ 	.byte	0xff
	.zero		1


	//   ....[157]....
        /*0af8*/ 	.word	0x00009500
        /*0afc*/ 	.word	0x00000000
        /*0b00*/ 	.word	0x00000000
        /*0b04*/ 	.short	0x010a
        /*0b06*/ 	.byte	0xff
	.zero		1


	//   ....[158]....
        /*0b08*/ 	.word	0x00009550
        /*0b0c*/ 	.word	0x00000000
        /*0b10*/ 	.word	0x00000180
        /*0b14*/ 	.short	0x010a
        /*0b16*/ 	.byte	0xff
	.zero		1


	//   ....[159]....
        /*0b18*/ 	.word	0x000095b0
        /*0b1c*/ 	.word	0x00000000
        /*0b20*/ 	.word	0x00000130
        /*0b24*/ 	.short	0x010a
        /*0b26*/ 	.byte	0xff
	.zero		1


	//   ....[160]....
        /*0b28*/ 	.word	0x00009600
        /*0b2c*/ 	.word	0x00000000
        /*0b30*/ 	.word	0x00000120
        /*0b34*/ 	.short	0x010a
        /*0b36*/ 	.byte	0xff
	.zero		1


	//   ....[161]....
        /*0b38*/ 	.word	0x00009660
        /*0b3c*/ 	.word	0x00000000
        /*0b40*/ 	.word	0x00000130
        /*0b44*/ 	.short	0x010a
        /*0b46*/ 	.byte	0xff
	.zero		1


	//   ....[162]....
        /*0b48*/ 	.word	0x000096c0
        /*0b4c*/ 	.word	0x00000004
        /*0b50*/ 	.word	0x00000008
        /*0b54*/ 	.short	0x010a
        /*0b56*/ 	.byte	0xff
	.zero		1


	//   ....[163]....
        /*0b58*/ 	.word	0x000097a0
        /*0b5c*/ 	.word	0x00000002
        /*0b60*/ 	.word	0x00000008
        /*0b64*/ 	.short	0x010a
        /*0b66*/ 	.byte	0xff
	.zero		1


	//   ....[164]....
        /*0b68*/ 	.word	0x000097f0
        /*0b6c*/ 	.word	0x00000000
        /*0b70*/ 	.word	0x00000120
        /*0b74*/ 	.short	0x010a
        /*0b76*/ 	.byte	0xff
	.zero		1


	//   ....[165]....
        /*0b78*/ 	.word	0x00009850
        /*0b7c*/ 	.word	0x00000000
        /*0b80*/ 	.word	0x00000160
        /*0b84*/ 	.short	0x010a
        /*0b86*/ 	.byte	0xff
	.zero		1


	//   ....[166]....
        /*0b88*/ 	.word	0x000098b0
        /*0b8c*/ 	.word	0x00000000
        /*0b90*/ 	.word	0x00000000
        /*0b94*/ 	.short	0x010a
        /*0b96*/ 	.byte	0xff
	.zero		1


	//   ....[167]....
        /*0b98*/ 	.word	0x00009910
        /*0b9c*/ 	.word	0x00000000
        /*0ba0*/ 	.word	0x00000000
        /*0ba4*/ 	.short	0x010a
        /*0ba6*/ 	.byte	0xff
	.zero		1


	//   ....[168]....
        /*0ba8*/ 	.word	0x00009970
        /*0bac*/ 	.word	0x00000000
        /*0bb0*/ 	.word	0x00000000
        /*0bb4*/ 	.short	0x010a
        /*0bb6*/ 	.byte	0xff
	.zero		1


	//   ....[169]....
        /*0bb8*/ 	.word	0x000099d0
        /*0bbc*/ 	.word	0x00000000
        /*0bc0*/ 	.word	0x00000000
        /*0bc4*/ 	.short	0x010a
        /*0bc6*/ 	.byte	0xff
	.zero		1


	//   ....[170]....
        /*0bc8*/ 	.word	0x00009a30
        /*0bcc*/ 	.word	0x00000000
        /*0bd0*/ 	.word	0x000001a0
        /*0bd4*/ 	.short	0x010a
        /*0bd6*/ 	.byte	0xff
	.zero		1


	//   ....[171]....
        /*0bd8*/ 	.word	0x00009a80
        /*0bdc*/ 	.word	0x00000000
        /*0be0*/ 	.word	0x00000120
        /*0be4*/ 	.short	0x010a
        /*0be6*/ 	.byte	0xff
	.zero		1


	//   ....[172]....
        /*0be8*/ 	.word	0x00009ae0
        /*0bec*/ 	.word	0x00000000
        /*0bf0*/ 	.word	0x00000118
        /*0bf4*/ 	.short	0x010a
        /*0bf6*/ 	.byte	0xff
	.zero		1


	//   ....[173]....
        /*0bf8*/ 	.word	0x00009b40
        /*0bfc*/ 	.word	0x00000003
        /*0c00*/ 	.word	0x000000f0
        /*0c04*/ 	.short	0x010a
        /*0c06*/ 	.byte	0xff
	.zero		1


	//   ....[174]....
        /*0c08*/ 	.word	0x00009ba0
        /*0c0c*/ 	.word	0x00000003
        /*0c10*/ 	.word	0x000000f8
        /*0c14*/ 	.short	0x010a
        /*0c16*/ 	.byte	0xff
	.zero		1


	//   ....[175]....
        /*0c18*/ 	.word	0x00009c00
        /*0c1c*/ 	.word	0x00000003
        /*0c20*/ 	.word	0x00000100
        /*0c24*/ 	.short	0x010a
        /*0c26*/ 	.byte	0xff
	.zero		1


	//   ....[176]....
        /*0c28*/ 	.word	0x00009c60
        /*0c2c*/ 	.word	0x00000003
        /*0c30*/ 	.word	0x00000108
        /*0c34*/ 	.short	0x010a
        /*0c36*/ 	.byte	0xff
	.zero		1


	//   ....[177]....
        /*0c38*/ 	.word	0x00009cc0
        /*0c3c*/ 	.word	0x00000000
        /*0c40*/ 	.word	0x000000f0
        /*0c44*/ 	.short	0x010a
        /*0c46*/ 	.byte	0xff
	.zero		1


	//   ....[178]....
        /*0c48*/ 	.word	0x00009d20
        /*0c4c*/ 	.word	0x00000000
        /*0c50*/ 	.word	0x000000f8
        /*0c54*/ 	.short	0x010a
        /*0c56*/ 	.byte	0xff
	.zero		1


	//   ....[179]....
        /*0c58*/ 	.word	0x00009d80
        /*0c5c*/ 	.word	0x00000000
        /*0c60*/ 	.word	0x00000100
        /*0c64*/ 	.short	0x010a
        /*0c66*/ 	.byte	0xff
	.zero		1


	//   ....[180]....
        /*0c68*/ 	.word	0x00009dd0
        /*0c6c*/ 	.word	0x00000000
        /*0c70*/ 	.word	0x00000120
        /*0c74*/ 	.short	0x010a
        /*0c76*/ 	.byte	0xff
	.zero		1


	//   ....[181]....
        /*0c78*/ 	.word	0x00009e30
        /*0c7c*/ 	.word	0x00000000
        /*0c80*/ 	.word	0x000000d0
        /*0c84*/ 	.short	0x010a
        /*0c86*/ 	.byte	0xff
	.zero		1


	//   ....[182]....
        /*0c88*/ 	.word	0x00009e80
        /*0c8c*/ 	.word	0x0000004a
        /*0c90*/ 	.word	0x00000140
        /*0c94*/ 	.short	0x010a
        /*0c96*/ 	.byte	0xff
	.zero		1


	//   ....[183]....
        /*0c98*/ 	.word	0x00009ed0
        /*0c9c*/ 	.word	0x00000003
        /*0ca0*/ 	.word	0x000000d0
        /*0ca4*/ 	.short	0x010a
        /*0ca6*/ 	.byte	0xff
	.zero		1


	//   ....[184]....
        /*0ca8*/ 	.word	0x00009f20
        /*0cac*/ 	.word	0x00000053
        /*0cb0*/ 	.word	0x000000d0
        /*0cb4*/ 	.short	0x010a
        /*0cb6*/ 	.byte	0xff
	.zero		1


	//   ....[185]....
        /*0cb8*/ 	.word	0x00009f70
        /*0cbc*/ 	.word	0x00000058
        /*0cc0*/ 	.word	0x000000d0
        /*0cc4*/ 	.short	0x010a
        /*0cc6*/ 	.byte	0xff
	.zero		1


	//----- nvinfo : EIATTR_NUM_MBARRIERS
	.align		4
.L_47:
        /*0cc8*/ 	.byte	0x03, 0x38
        /*0cca*/ 	.short	0x0035


	//----- nvinfo : EIATTR_EXIT_INSTR_OFFSETS
	.align		4
        /*0ccc*/ 	.byte	0x04, 0x1c
        /*0cce*/ 	.short	(.L_49 - .L_48)


	//   ....[0]....
.L_48:
        /*0cd0*/ 	.word	0x00002fc0


	//   ....[1]....
        /*0cd4*/ 	.word	0x000034c0


	//   ....[2]....
        /*0cd8*/ 	.word	0x00003520


	//   ....[3]....
        /*0cdc*/ 	.word	0x00004880


	//   ....[4]....
        /*0ce0*/ 	.word	0x00005a30


	//   ....[5]....
        /*0ce4*/ 	.word	0x00005a70


	//   ....[6]....
        /*0ce8*/ 	.word	0x00008e40


	//   ....[7]....
        /*0cec*/ 	.word	0x00008ec0


	//   ....[8]....
        /*0cf0*/ 	.word	0x00008ef0


	//   ....[9]....
        /*0cf4*/ 	.word	0x00008f60


	//----- nvinfo : EIATTR_MAX_THREADS
	.align		4
.L_49:
        /*0cf8*/ 	.byte	0x04, 0x05
        /*0cfa*/ 	.short	(.L_51 - .L_50)
.L_50:
        /*0cfc*/ 	.word	0x00000100
        /*0d00*/ 	.word	0x00000001
        /*0d04*/ 	.word	0x00000001


	//----- nvinfo : EIATTR_CRS_STACK_SIZE
	.align		4
.L_51:
        /*0d08*/ 	.byte	0x04, 0x1e
        /*0d0a*/ 	.short	(.L_53 - .L_52)
.L_52:
        /*0d0c*/ 	.word	0x00000000


	//----- nvinfo : EIATTR_CBANK_PARAM_SIZE
	.align		4
.L_53:
        /*0d10*/ 	.byte	0x03, 0x19
        /*0d12*/ 	.short	0x0800


	//----- nvinfo : EIATTR_PARAM_CBANK
	.align		4
        /*0d14*/ 	.byte	0x04, 0x0a
        /*0d16*/ 	.short	(.L_55 - .L_54)
	.align		4
.L_54:
        /*0d18*/ 	.word	index@(.nv.constant0._ZN7cutlass13device_kernelINS_4gemm6kernel13GemmUniversalIN4cute5tupleIJiiiiEEENS1_10collective13CollectiveMmaINS1_35MainloopSm100TmaUmmaWarpSpecializedILi13ELi2ELi4ENS5_IJNS4_1CILi2EEESB_NSA_ILi1EEEEEEEENS5_IJNSA_ILi128EEESF_NSA_ILi64EEEEEENS_6half_tENS5_IJSC_llEEESI_SJ_NS4_8TiledMMAINS4_8MMA_AtomIJNS4_26SM100_MMA_F16BF16_2x1SM_SSISI_SI_fLi128ELi128ELNS4_4UMMA5MajorE1ELSO_1ELNSN_7ScaleInE0ELSP_0EEEEEENS4_6LayoutINS5_IJSC_SC_SC_EEENS5_IJNSA_ILi0EEESU_SU_EEEEENS5_IJNS4_10UnderscoreESX_SX_EEEEENS4_28SM100_TMA_2SM_LOAD_MULTICASTENS4_14ComposedLayoutINS4_7SwizzleILi3ELi4ELi3EEENS4_18smem_ptr_flag_bitsILi16EEENSS_INS5_IJSG_NSA_ILi8EEEEEENS5_IJSC_SG_EEEEEEEvNS4_8identityENS4_18SM100_TMA_2SM_LOADES1A_vS1B_EENS_8epilogue10collective18CollectiveEpilogueINS1E_23Sm100TmaWarpSpecializedILi4ELi2ELi16ELb1ELb0EEEJNS5_IJSG_SF_SG_EEENS5_IJNSS_ISG_SC_EENSS_INS5_IJNSA_ILi16EEESB_EEES18_EEEEESI_NS5_IJlSC_lEEESI_S1P_NS1E_6fusion15FusionCallbacksIS1I_NS1Q_17LinearCombinationISI_fSI_fLNS_15FloatRoundStyleE2EEES1J_S1O_JEEENS4_5SM1004TMEM4LOAD26SM100_TMEM_LOAD_32dp32b16xENS4_13SM90_TMA_LOADENS11_INS12_ILi1ELi4ELi3EEES15_NSS_INS5_IJS16_S1L_EEENS5_IJS1L_SC_EEEEEEENS4_39AutoVectorizingCopyWithAssumedAlignmentILi128EEENS4_14SM90_TMA_STOREES25_S27_S27_EEEvvEEEEvNT_6ParamsE)
        /*0d1c*/ 	.short	0x0380
        /*0d1e*/ 	.short	0x0800


	//----- nvinfo : EIATTR_SW_WAR
	.align		4
.L_55:
        /*0d20*/ 	.byte	0x04, 0x36
        /*0d22*/ 	.short	(.L_57 - .L_56)
.L_56:
        /*0d24*/ 	.word	0x00000008
.L_57:


//--------------------- .nv.callgraph             --------------------------
	.section	.nv.callgraph,"",@"SHT_CUDA_CALLGRAPH"
	.align	4
	.sectionentsize	8
	.align		4
        /*0000*/ 	.word	0x00000000
	.align		4
        /*0004*/ 	.word	0xffffffff
	.align		4
        /*0008*/ 	.word	index@(_ZN7cutlass13device_kernelINS_4gemm6kernel13GemmUniversalIN4cute5tupleIJiiiiEEENS1_10collective13CollectiveMmaINS1_35MainloopSm100TmaUmmaWarpSpecializedILi13ELi2ELi4ENS5_IJNS4_1CILi2EEESB_NSA_ILi1EEEEEEEENS5_IJNSA_ILi128EEESF_NSA_ILi64EEEEEENS_6half_tENS5_IJSC_llEEESI_SJ_NS4_8TiledMMAINS4_8MMA_AtomIJNS4_26SM100_MMA_F16BF16_2x1SM_SSISI_SI_fLi128ELi128ELNS4_4UMMA5MajorE1ELSO_1ELNSN_7ScaleInE0ELSP_0EEEEEENS4_6LayoutINS5_IJSC_SC_SC_EEENS5_IJNSA_ILi0EEESU_SU_EEEEENS5_IJNS4_10UnderscoreESX_SX_EEEEENS4_28SM100_TMA_2SM_LOAD_MULTICASTENS4_14ComposedLayoutINS4_7SwizzleILi3ELi4ELi3EEENS4_18smem_ptr_flag_bitsILi16EEENSS_INS5_IJSG_NSA_ILi8EEEEEENS5_IJSC_SG_EEEEEEEvNS4_8identityENS4_18SM100_TMA_2SM_LOADES1A_vS1B_EENS_8epilogue10collective18CollectiveEpilogueINS1E_23Sm100TmaWarpSpecializedILi4ELi2ELi16ELb1ELb0EEEJNS5_IJSG_SF_SG_EEENS5_IJNSS_ISG_SC_EENSS_INS5_IJNSA_ILi16EEESB_EEES18_EEEEESI_NS5_IJlSC_lEEESI_S1P_NS1E_6fusion15FusionCallbacksIS1I_NS1Q_17LinearCombinationISI_fSI_fLNS_15FloatRoundStyleE2EEES1J_S1O_JEEENS4_5SM1004TMEM4LOAD26SM100_TMEM_LOAD_32dp32b16xENS4_13SM90_TMA_LOADENS11_INS12_ILi1ELi4ELi3EEES15_NSS_INS5_IJS16_S1L_EEENS5_IJS1L_SC_EEEEEEENS4_39AutoVectorizingCopyWithAssumedAlignmentILi128EEENS4_14SM90_TMA_STOREES25_S27_S27_EEEvvEEEEvNT_6ParamsE)
	.align		4
        /*000c*/ 	.word	index@(__assertfail)
	.align		4
        /*0010*/ 	.word	0x00000000
	.align		4
        /*0014*/ 	.word	0xfffffffe
	.align		4
        /*0018*/ 	.word	0x00000000
	.align		4
        /*001c*/ 	.word	0xfffffffd
	.align		4
        /*0020*/ 	.word	0x00000000
	.align		4
        /*0024*/ 	.word	0xfffffffc


//--------------------- .nv.constant4             --------------------------
	.section	.nv.constant4,"a",@progbits
	.align	8
	.align		8
.nv.constant4:
        /*0000*/ 	.dword	__assertfail
	.align		8
        /*0008*/ 	.dword	__unnamed_1
	.align		8
        /*0010*/ 	.dword	__unnamed_2
	.align		8
        /*0018*/ 	.dword	_ZN40_INTERNAL_0ed9b127_4_k_cu_b9bd1819_355374cuda3std3__45__cpo5beginE
	.align		8
        /*0020*/ 	.dword	_ZN40_INTERNAL_0ed9b127_4_k_cu_b9bd1819_355374cuda3std3__45__cpo3endE
	.align		8
        /*0028*/ 	.dword	_ZN40_INTERNAL_0ed9b127_4_k_cu_b9bd1819_355374cuda3std3__45__cpo6cbeginE
	.align		8
        /*0030*/ 	.dword	_ZN40_INTERNAL_0ed9b127_4_k_cu_b9bd1819_355374cuda3std3__45__cpo4cendE
	.align		8
        /*0038*/ 	.dword	_ZN40_INTERNAL_0ed9b127_4_k_cu_b9bd1819_355374cuda3std3__442_GLOBAL__N__0ed9b127_4_k_cu_b9bd1819_355376ignoreE
	.align		8
        /*0040*/ 	.dword	_ZN40_INTERNAL_0ed9b127_4_k_cu_b9bd1819_355374cuda3std3__419piecewise_constructE
	.align		8
        /*0048*/ 	.dword	_ZN40_INTERNAL_0ed9b127_4_k_cu_b9bd1819_355374cuda3std3__48in_placeE
	.align		8
        /*0050*/ 	.dword	_ZN40_INTERNAL_0ed9b127_4_k_cu_b9bd1819_355374cuda3std6ranges3__45__cpo4swapE
	.align		8
        /*0058*/ 	.dword	_ZN40_INTERNAL_0ed9b127_4_k_cu_b9bd1819_355374cuda3std6ranges3__45__cpo9iter_moveE
	.align		8
        /*0060*/ 	.dword	_ZN40_INTERNAL_0ed9b127_4_k_cu_b9bd1819_355374cute7productE
	.align		8
        /*0068*/ 	.dword	_ZN40_INTERNAL_0ed9b127_4_k_cu_b9bd1819_355374cute1_E
	.align		8
        /*0070*/ 	.dword	$str$25
	.align		8
        /*0078*/ 	.dword	$str$26
	.align		8
        /*0080*/ 	.dword	$str$27
	.align		8
        /*0088*/ 	.dword	$str$28


//--------------------- .text._ZN7cutlass13device_kernelINS_4gemm6kernel13GemmUniversalIN4cute5tupleIJiiiiEEENS1_10collective13CollectiveMmaINS1_35MainloopSm100TmaUmmaWarpSpecializedILi13ELi2ELi4ENS5_IJNS4_1CILi2EEESB_NSA_ILi1EEEEEEEENS5_IJNSA_ILi128EEESF_NSA_ILi64EEEEEENS_6half_tENS5_IJSC_llEEESI_SJ_NS4_8TiledMMAINS4_8MMA_AtomIJNS4_26SM100_MMA_F16BF16_2x1SM_SSISI_SI_fLi128ELi128ELNS4_4UMMA5MajorE1ELSO_1ELNSN_7ScaleInE0ELSP_0EEEEEENS4_6LayoutINS5_IJSC_SC_SC_EEENS5_IJNSA_ILi0EEESU_SU_EEEEENS5_IJNS4_10UnderscoreESX_SX_EEEEENS4_28SM100_TMA_2SM_LOAD_MULTICASTENS4_14ComposedLayoutINS4_7SwizzleILi3ELi4ELi3EEENS4_18smem_ptr_flag_bitsILi16EEENSS_INS5_IJSG_NSA_ILi8EEEEEENS5_IJSC_SG_EEEEEEEvNS4_8identityENS4_18SM100_TMA_2SM_LOADES1A_vS1B_EENS_8epilogue10collective18CollectiveEpilogueINS1E_23Sm100TmaWarpSpecializedILi4ELi2ELi16ELb1ELb0EEEJNS5_IJSG_SF_SG_EEENS5_IJNSS_ISG_SC_EENSS_INS5_IJNSA_ILi16EEESB_EEES18_EEEEESI_NS5_IJlSC_lEEESI_S1P_NS1E_6fusion15FusionCallbacksIS1I_NS1Q_17LinearCombinationISI_fSI_fLNS_15FloatRoundStyleE2EEES1J_S1O_JEEENS4_5SM1004TMEM4LOAD26SM100_TMEM_LOAD_32dp32b16xENS4_13SM90_TMA_LOADENS11_INS12_ILi1ELi4ELi3EEES15_NSS_INS5_IJS16_S1L_EEENS5_IJS1L_SC_EEEEEEENS4_39AutoVectorizingCopyWithAssumedAlignmentILi128EEENS4_14SM90_TMA_STOREES25_S27_S27_EEEvvEEEEvNT_6ParamsE --------------------------
	.section	.text._ZN7cutlass13device_kernelINS_4gemm6kernel13GemmUniversalIN4cute5tupleIJiiiiEEENS1_10collective13CollectiveMmaINS1_35MainloopSm100TmaUmmaWarpSpecializedILi13ELi2ELi4ENS5_IJNS4_1CILi2EEESB_NSA_ILi1EEEEEEEENS5_IJNSA_ILi128EEESF_NSA_ILi64EEEEEENS_6half_tENS5_IJSC_llEEESI_SJ_NS4_8TiledMMAINS4_8MMA_AtomIJNS4_26SM100_MMA_F16BF16_2x1SM_SSISI_SI_fLi128ELi128ELNS4_4UMMA5MajorE1ELSO_1ELNSN_7ScaleInE0ELSP_0EEEEEENS4_6LayoutINS5_IJSC_SC_SC_EEENS5_IJNSA_ILi0EEESU_SU_EEEEENS5_IJNS4_10UnderscoreESX_SX_EEEEENS4_28SM100_TMA_2SM_LOAD_MULTICASTENS4_14ComposedLayoutINS4_7SwizzleILi3ELi4ELi3EEENS4_18smem_ptr_flag_bitsILi16EEENSS_INS5_IJSG_NSA_ILi8EEEEEENS5_IJSC_SG_EEEEEEEvNS4_8identityENS4_18SM100_TMA_2SM_LOADES1A_vS1B_EENS_8epilogue10collective18CollectiveEpilogueINS1E_23Sm100TmaWarpSpecializedILi4ELi2ELi16ELb1ELb0EEEJNS5_IJSG_SF_SG_EEENS5_IJNSS_ISG_SC_EENSS_INS5_IJNSA_ILi16EEESB_EEES18_EEEEESI_NS5_IJlSC_lEEESI_S1P_NS1E_6fusion15FusionCallbacksIS1I_NS1Q_17LinearCombinationISI_fSI_fLNS_15FloatRoundStyleE2EEES1J_S1O_JEEENS4_5SM1004TMEM4LOAD26SM100_TMEM_LOAD_32dp32b16xENS4_13SM90_TMA_LOADENS11_INS12_ILi1ELi4ELi3EEES15_NSS_INS5_IJS16_S1L_EEENS5_IJS1L_SC_EEEEEEENS4_39AutoVectorizingCopyWithAssumedAlignmentILi128EEENS4_14SM90_TMA_STOREES25_S27_S27_EEEvvEEEEvNT_6ParamsE,"ax",@progbits
	.align	128
.text._ZN7cutlass13device_kernelINS_4gemm6kernel13GemmUniversalIN4cute5tupleIJiiiiEEENS1_10collective13CollectiveMmaINS1_35MainloopSm100TmaUmmaWarpSpecializedILi13ELi2ELi4ENS5_IJNS4_1CILi2EEESB_NSA_ILi1EEEEEEEENS5_IJNSA_ILi128EEESF_NSA_ILi64EEEEEENS_6half_tENS5_IJSC_llEEESI_SJ_NS4_8TiledMMAINS4_8MMA_AtomIJNS4_26SM100_MMA_F16BF16_2x1SM_SSISI_SI_fLi128ELi128ELNS4_4UMMA5MajorE1ELSO_1ELNSN_7ScaleInE0ELSP_0EEEEEENS4_6LayoutINS5_IJSC_SC_SC_EEENS5_IJNSA_ILi0EEESU_SU_EEEEENS5_IJNS4_10UnderscoreESX_SX_EEEEENS4_28SM100_TMA_2SM_LOAD_MULTICASTENS4_14ComposedLayoutINS4_7SwizzleILi3ELi4ELi3EEENS4_18smem_ptr_flag_bitsILi16EEENSS_INS5_IJSG_NSA_ILi8EEEEEENS5_IJSC_SG_EEEEEEEvNS4_8identityENS4_18SM100_TMA_2SM_LOADES1A_vS1B_EENS_8epilogue10collective18CollectiveEpilogueINS1E_23Sm100TmaWarpSpecializedILi4ELi2ELi16ELb1ELb0EEEJNS5_IJSG_SF_SG_EEENS5_IJNSS_ISG_SC_EENSS_INS5_IJNSA_ILi16EEESB_EEES18_EEEEESI_NS5_IJlSC_lEEESI_S1P_NS1E_6fusion15FusionCallbacksIS1I_NS1Q_17LinearCombinationISI_fSI_fLNS_15FloatRoundStyleE2EEES1J_S1O_JEEENS4_5SM1004TMEM4LOAD26SM100_TMEM_LOAD_32dp32b16xENS4_13SM90_TMA_LOADENS11_INS12_ILi1ELi4ELi3EEES15_NSS_INS5_IJS16_S1L_EEENS5_IJS1L_SC_EEEEEEENS4_39AutoVectorizingCopyWithAssumedAlignmentILi128EEENS4_14SM90_TMA_STOREES25_S27_S27_EEEvvEEEEvNT_6ParamsE:
        .type           _ZN7cutlass13device_kernelINS_4gemm6kernel13GemmUniversalIN4cute5tupleIJiiiiEEENS1_10collective13CollectiveMmaINS1_35MainloopSm100TmaUmmaWarpSpecializedILi13ELi2ELi4ENS5_IJNS4_1CILi2EEESB_NSA_ILi1EEEEEEEENS5_IJNSA_ILi128EEESF_NSA_ILi64EEEEEENS_6half_tENS5_IJSC_llEEESI_SJ_NS4_8TiledMMAINS4_8MMA_AtomIJNS4_26SM100_MMA_F16BF16_2x1SM_SSISI_SI_fLi128ELi128ELNS4_4UMMA5MajorE1ELSO_1ELNSN_7ScaleInE0ELSP_0EEEEEENS4_6LayoutINS5_IJSC_SC_SC_EEENS5_IJNSA_ILi0EEESU_SU_EEEEENS5_IJNS4_10UnderscoreESX_SX_EEEEENS4_28SM100_TMA_2SM_LOAD_MULTICASTENS4_14ComposedLayoutINS4_7SwizzleILi3ELi4ELi3EEENS4_18smem_ptr_flag_bitsILi16EEENSS_INS5_IJSG_NSA_ILi8EEEEEENS5_IJSC_SG_EEEEEEEvNS4_8identityENS4_18SM100_TMA_2SM_LOADES1A_vS1B_EENS_8epilogue10collective18CollectiveEpilogueINS1E_23Sm100TmaWarpSpecializedILi4ELi2ELi16ELb1ELb0EEEJNS5_IJSG_SF_SG_EEENS5_IJNSS_ISG_SC_EENSS_INS5_IJNSA_ILi16EEESB_EEES18_EEEEESI_NS5_IJlSC_lEEESI_S1P_NS1E_6fusion15FusionCallbacksIS1I_NS1Q_17LinearCombinationISI_fSI_fLNS_15FloatRoundStyleE2EEES1J_S1O_JEEENS4_5SM1004TMEM4LOAD26SM100_TMEM_LOAD_32dp32b16xENS4_13SM90_TMA_LOADENS11_INS12_ILi1ELi4ELi3EEES15_NSS_INS5_IJS16_S1L_EEENS5_IJS1L_SC_EEEEEEENS4_39AutoVectorizingCopyWithAssumedAlignmentILi128EEENS4_14SM90_TMA_STOREES25_S27_S27_EEEvvEEEEvNT_6ParamsE,@function
        .size           _ZN7cutlass13device_kernelINS_4gemm6kernel13GemmUniversalIN4cute5tupleIJiiiiEEENS1_10collective13CollectiveMmaINS1_35MainloopSm100TmaUmmaWarpSpecializedILi13ELi2ELi4ENS5_IJNS4_1CILi2EEESB_NSA_ILi1EEEEEEEENS5_IJNSA_ILi128EEESF_NSA_ILi64EEEEEENS_6half_tENS5_IJSC_llEEESI_SJ_NS4_8TiledMMAINS4_8MMA_AtomIJNS4_26SM100_MMA_F16BF16_2x1SM_SSISI_SI_fLi128ELi128ELNS4_4UMMA5MajorE1ELSO_1ELNSN_7ScaleInE0ELSP_0EEEEEENS4_6LayoutINS5_IJSC_SC_SC_EEENS5_IJNSA_ILi0EEESU_SU_EEEEENS5_IJNS4_10UnderscoreESX_SX_EEEEENS4_28SM100_TMA_2SM_LOAD_MULTICASTENS4_14ComposedLayoutINS4_7SwizzleILi3ELi4ELi3EEENS4_18smem_ptr_flag_bitsILi16EEENSS_INS5_IJSG_NSA_ILi8EEEEEENS5_IJSC_SG_EEEEEEEvNS4_8identityENS4_18SM100_TMA_2SM_LOADES1A_vS1B_EENS_8epilogue10collective18CollectiveEpilogueINS1E_23Sm100TmaWarpSpecializedILi4ELi2ELi16ELb1ELb0EEEJNS5_IJSG_SF_SG_EEENS5_IJNSS_ISG_SC_EENSS_INS5_IJNSA_ILi16EEESB_EEES18_EEEEESI_NS5_IJlSC_lEEESI_S1P_NS1E_6fusion15FusionCallbacksIS1I_NS1Q_17LinearCombinationISI_fSI_fLNS_15FloatRoundStyleE2EEES1J_S1O_JEEENS4_5SM1004TMEM4LOAD26SM100_TMEM_LOAD_32dp32b16xENS4_13SM90_TMA_LOADENS11_INS12_ILi1ELi4ELi3EEES15_NSS_INS5_IJS16_S1L_EEENS5_IJS1L_SC_EEEEEEENS4_39AutoVectorizingCopyWithAssumedAlignmentILi128EEENS4_14SM90_TMA_STOREES25_S27_S27_EEEvvEEEEvNT_6ParamsE,(.L_x_225 - _ZN7cutlass13device_kernelINS_4gemm6kernel13GemmUniversalIN4cute5tupleIJiiiiEEENS1_10collective13CollectiveMmaINS1_35MainloopSm100TmaUmmaWarpSpecializedILi13ELi2ELi4ENS5_IJNS4_1CILi2EEESB_NSA_ILi1EEEEEEEENS5_IJNSA_ILi128EEESF_NSA_ILi64EEEEEENS_6half_tENS5_IJSC_llEEESI_SJ_NS4_8TiledMMAINS4_8MMA_AtomIJNS4_26SM100_MMA_F16BF16_2x1SM_SSISI_SI_fLi128ELi128ELNS4_4UMMA5MajorE1ELSO_1ELNSN_7ScaleInE0ELSP_0EEEEEENS4_6LayoutINS5_IJSC_SC_SC_EEENS5_IJNSA_ILi0EEESU_SU_EEEEENS5_IJNS4_10UnderscoreESX_SX_EEEEENS4_28SM100_TMA_2SM_LOAD_MULTICASTENS4_14ComposedLayoutINS4_7SwizzleILi3ELi4ELi3EEENS4_18smem_ptr_flag_bitsILi16EEENSS_INS5_IJSG_NSA_ILi8EEEEEENS5_IJSC_SG_EEEEEEEvNS4_8identityENS4_18SM100_TMA_2SM_LOADES1A_vS1B_EENS_8epilogue10collective18CollectiveEpilogueINS1E_23Sm100TmaWarpSpecializedILi4ELi2ELi16ELb1ELb0EEEJNS5_IJSG_SF_SG_EEENS5_IJNSS_ISG_SC_EENSS_INS5_IJNSA_ILi16EEESB_EEES18_EEEEESI_NS5_IJlSC_lEEESI_S1P_NS1E_6fusion15FusionCallbacksIS1I_NS1Q_17LinearCombinationISI_fSI_fLNS_15FloatRoundStyleE2EEES1J_S1O_JEEENS4_5SM1004TMEM4LOAD26SM100_TMEM_LOAD_32dp32b16xENS4_13SM90_TMA_LOADENS11_INS12_ILi1ELi4ELi3EEES15_NSS_INS5_IJS16_S1L_EEENS5_IJS1L_SC_EEEEEEENS4_39AutoVectorizingCopyWithAssumedAlignmentILi128EEENS4_14SM90_TMA_STOREES25_S27_S27_EEEvvEEEEvNT_6ParamsE)
        .other          _ZN7cutlass13device_kernelINS_4gemm6kernel13GemmUniversalIN4cute5tupleIJiiiiEEENS1_10collective13CollectiveMmaINS1_35MainloopSm100TmaUmmaWarpSpecializedILi13ELi2ELi4ENS5_IJNS4_1CILi2EEESB_NSA_ILi1EEEEEEEENS5_IJNSA_ILi128EEESF_NSA_ILi64EEEEEENS_6half_tENS5_IJSC_llEEESI_SJ_NS4_8TiledMMAINS4_8MMA_AtomIJNS4_26SM100_MMA_F16BF16_2x1SM_SSISI_SI_fLi128ELi128ELNS4_4UMMA5MajorE1ELSO_1ELNSN_7ScaleInE0ELSP_0EEEEEENS4_6LayoutINS5_IJSC_SC_SC_EEENS5_IJNSA_ILi0EEESU_SU_EEEEENS5_IJNS4_10UnderscoreESX_SX_EEEEENS4_28SM100_TMA_2SM_LOAD_MULTICASTENS4_14ComposedLayoutINS4_7SwizzleILi3ELi4ELi3EEENS4_18smem_ptr_flag_bitsILi16EEENSS_INS5_IJSG_NSA_ILi8EEEEEENS5_IJSC_SG_EEEEEEEvNS4_8identityENS4_18SM100_TMA_2SM_LOADES1A_vS1B_EENS_8epilogue10collective18CollectiveEpilogueINS1E_23Sm100TmaWarpSpecializedILi4ELi2ELi16ELb1ELb0EEEJNS5_IJSG_SF_SG_EEENS5_IJNSS_ISG_SC_EENSS_INS5_IJNSA_ILi16EEESB_EEES18_EEEEESI_NS5_IJlSC_lEEESI_S1P_NS1E_6fusion15FusionCallbacksIS1I_NS1Q_17LinearCombinationISI_fSI_fLNS_15FloatRoundStyleE2EEES1J_S1O_JEEENS4_5SM1004TMEM4LOAD26SM100_TMEM_LOAD_32dp32b16xENS4_13SM90_TMA_LOADENS11_INS12_ILi1ELi4ELi3EEES15_NSS_INS5_IJS16_S1L_EEENS5_IJS1L_SC_EEEEEEENS4_39AutoVectorizingCopyWithAssumedAlignmentILi128EEENS4_14SM90_TMA_STOREES25_S27_S27_EEEvvEEEEvNT_6ParamsE,@"STO_CUDA_ENTRY STV_DEFAULT"
_ZN7cutlass13device_kernelINS_4gemm6kernel13GemmUniversalIN4cute5tupleIJiiiiEEENS1_10collective13CollectiveMmaINS1_35MainloopSm100TmaUmmaWarpSpecializedILi13ELi2ELi4ENS5_IJNS4_1CILi2EEESB_NSA_ILi1EEEEEEEENS5_IJNSA_ILi128EEESF_NSA_ILi64EEEEEENS_6half_tENS5_IJSC_llEEESI_SJ_NS4_8TiledMMAINS4_8MMA_AtomIJNS4_26SM100_MMA_F16BF16_2x1SM_SSISI_SI_fLi128ELi128ELNS4_4UMMA5MajorE1ELSO_1ELNSN_7ScaleInE0ELSP_0EEEEEENS4_6LayoutINS5_IJSC_SC_SC_EEENS5_IJNSA_ILi0EEESU_SU_EEEEENS5_IJNS4_10UnderscoreESX_SX_EEEEENS4_28SM100_TMA_2SM_LOAD_MULTICASTENS4_14ComposedLayoutINS4_7SwizzleILi3ELi4ELi3EEENS4_18smem_ptr_flag_bitsILi16EEENSS_INS5_IJSG_NSA_ILi8EEEEEENS5_IJSC_SG_EEEEEEEvNS4_8identityENS4_18SM100_TMA_2SM_LOADES1A_vS1B_EENS_8epilogue10collective18CollectiveEpilogueINS1E_23Sm100TmaWarpSpecializedILi4ELi2ELi16ELb1ELb0EEEJNS5_IJSG_SF_SG_EEENS5_IJNSS_ISG_SC_EENSS_INS5_IJNSA_ILi16EEESB_EEES18_EEEEESI_NS5_IJlSC_lEEESI_S1P_NS1E_6fusion15FusionCallbacksIS1I_NS1Q_17LinearCombinationISI_fSI_fLNS_15FloatRoundStyleE2EEES1J_S1O_JEEENS4_5SM1004TMEM4LOAD26SM100_TMEM_LOAD_32dp32b16xENS4_13SM90_TMA_LOADENS11_INS12_ILi1ELi4ELi3EEES15_NSS_INS5_IJS16_S1L_EEENS5_IJS1L_SC_EEEEEEENS4_39AutoVectorizingCopyWithAssumedAlignmentILi128EEENS4_14SM90_TMA_STOREES25_S27_S27_EEEvvEEEEvNT_6ParamsE:
[----:B------:R-:W1:Y:S01]  /*0000*/  LDC R1, c[0x0][0x37c] ;  /* 0x0000df00ff017b82 */ /* 0x000e620000000800 */
[----:B------:R-:W2:Y:S01]  /*0010*/  S2R R72, SR_TID.X ;  /* 0x0000000000487919 */ /* 0x000ea20000002100 */
[----:B------:R-:W3:Y:S06]  /*0020*/  LDCU.64 UR4, c[0x0][0x890] ;  /* 0x00011200ff0477ac */ /* 0x000eec0008000a00 */
[----:B------:R-:W4:Y:S01]  /*0030*/  S2UR UR37, SR_CgaCtaId ;  /* 0x00000000002579c3 */ /* 0x000f220000008800 */
[----:B------:R-:W-:Y:S02]  /*0040*/  PRMT R59, RZ, 0x7610, R59 ;  /* 0x00007610ff3b7816 */ /* 0x000fe4000000003b */
[----:B------:R-:W-:Y:S01]  /*0050*/  ELECT P1, URZ, PT ;  /* 0x0000000000ff782f */ /* 0x000fe20003820000 */
[----:B------:R-:W1:Y:S01]  /*0060*/  LDCU.64 UR46, c[0x0][0x358] ;  /* 0x00006b00ff2e77ac */ /* 0x000e620008000a00 */
[----:B---3--:R-:W-:-:S04]  /*0070*/  UISETP.NE.U32.AND UP0, UPT, UR4, URZ, UPT ;  /* 0x000000ff0400728c */ /* 0x008fc8000bf05070 */
[----:B------:R-:W-:Y:S02]  /*0080*/  UISETP.NE.AND.EX UP0, UPT, UR5, URZ, UPT, UP0 ;  /* 0x000000ff0500728c */ /* 0x000fe4000bf05300 */
[----:B----4-:R-:W-:Y:S02]  /*0090*/  ULOP3.LUT UR9, UR37, 0x1, URZ, 0xc0, !UPT ;  /* 0x0000000125097892 */ /* 0x010fe4000f8ec0ff */
[----:B------:R-:W-:Y:S01]  /*00a0*/  ULOP3.LUT UR8, UR37, 0x1, URZ, 0x3c, !UPT ;  /* 0x0000000125087892 */ /* 0x000fe2000f8e3cff */
[----:B--2---:R-:W-:-:S05]  /*00b0*/  SHF.R.U32.HI R66, RZ, 0x5, R72 ;  /* 0x00000005ff427819 */ /* 0x004fca0000011648 */
[----:B------:R-:W2:Y:S02]  /*00c0*/  SHFL.IDX PT, R0, R66, RZ, 0x1f ;  /* 0x00001fff42007589 */ /* 0x000ea400000e0000 */
[----:B--2---:R-:W-:Y:S01]  /*00d0*/  R2UR UR10, R0 ;  /* 0x00000000000a72ca */ /* 0x004fe200000e0000 */
[----:B-1----:R-:W-:-:S14]  /*00e0*/  BRA.U UP0, `(.L_x_0) ;  /* 0x00000001002c7547 */ /* 0x002fdc000b800000 */
[----:B------:R-:W1:Y:S02]  /*00f0*/  LDCU.64 UR6, c[0x0][0x888] ;  /* 0x00011100ff0677ac */ /* 0x000e640008000a00 */
[----:B-1----:R-:W-:-:S04]  /*0100*/  UISETP.NE.U32.AND UP0, UPT, UR6, URZ, UPT ;  /* 0x000000ff0600728c */ /* 0x002fc8000bf05070 */
[----:B------:R-:W-:-:S09]  /*0110*/  UISETP.NE.AND.EX UP0, UPT, UR7, URZ, UPT, UP0 ;  /* 0x000000ff0700728c */ /* 0x000fd2000bf05300 */
[----:B------:R-:W-:Y:S05]  /*0120*/  BRA.U !UP0, `(.L_x_1) ;  /* 0x0000000108107547 */ /* 0x000fea000b800000 */
[----:B------:R-:W1:Y:S02]  /*0130*/  LDC.64 R2, c[0x0][0x888] ;  /* 0x00022200ff027b82 */ /* 0x000e640000000a00 */
[----:B-1----:R1:W5:Y:S01]  /*0140*/  LDG.E R35, desc[UR46][R2.64] ;  /* 0x0000002e02237981 */ /* 0x002362000c1e1900 */
[----:B------:R-:W-:Y:S01]  /*0150*/  HFMA2 R59, -RZ, RZ, 0, 5.9604644775390625e-08 ;  /* 0x00000001ff3b7431 */ /* 0x000fe200000001ff */
[----:B------:R-:W-:Y:S05]  /*0160*/  BRA `(.L_x_0) ;  /* 0x00000000000c7947 */ /* 0x000fea0003800000 */
.L_x_1:
[----:B------:R-:W1:Y:S01]  /*0170*/  LDCU UR6, c[0x0][0x880] ;  /* 0x00011000ff0677ac */ /* 0x000e620008000800 */
[----:B------:R-:W-:Y:S01]  /*0180*/  HFMA2 R59, -RZ, RZ, 0, 5.9604644775390625e-08 ;  /* 0x00000001ff3b7431 */ /* 0x000fe200000001ff */
[----:B-1----:R-:W-:-:S07]  /*0190*/  MOV R35, UR6 ;  /* 0x0000000600237c02 */ /* 0x002fce0008000f00 */
.L_x_0:
[----:B------:R-:W2:Y:S02]  /*01a0*/  LDCU.64 UR6, c[0x0][0x8b0] ;  /* 0x00011600ff0677ac */ /* 0x000ea40008000a00 */
[----:B--2---:R-:W-:-:S04]  /*01b0*/  UISETP.NE.U32.AND UP0, UPT, UR6, URZ, UPT ;  /* 0x000000ff0600728c */ /* 0x004fc8000bf05070 */
[----:B------:R-:W-:-:S09]  /*01c0*/  UISETP.NE.AND.EX UP0, UPT, UR7, URZ, UPT, UP0 ;  /* 0x000000ff0700728c */ /* 0x000fd2000bf05300 */
[----:B------:R-:W-:Y:S05]  /*01d0*/  BRA.U UP0, `(.L_x_2) ;  /* 0x0000000100247547 */ /* 0x000fea000b800000 */
[----:B------:R-:W2:Y:S02]  /*01e0*/  LDCU.64 UR6, c[0x0][0x8a8] ;  /* 0x00011500ff0677ac */ /* 0x000ea40008000a00 */
[----:B--2---:R-:W-:-:S04]  /*01f0*/  UISETP.NE.U32.AND UP0, UPT, UR6, URZ, UPT ;  /* 0x000000ff0600728c */ /* 0x004fc8000bf05070 */
[----:B------:R-:W-:-:S09]  /*0200*/  UISETP.NE.AND.EX UP0, UPT, UR7, URZ, UPT, UP0 ;  /* 0x000000ff0700728c */ /* 0x000fd2000bf05300 */
[----:B------:R-:W-:Y:S05]  /*0210*/  BRA.U !UP0, `(.L_x_3) ;  /* 0x00000001080c7547 */ /* 0x000fea000b800000 */
[----:B------:R-:W2:Y:S02]  /*0220*/  LDC.64 R32, c[0x0][0x8a8] ;  /* 0x00022a00ff207b82 */ /* 0x000ea40000000a00 */
[----:B--2---:R2:W5:Y:S01]  /*0230*/  LDG.E R32, desc[UR46][R32.64] ;  /* 0x0000002e20207981 */ /* 0x004562000c1e1900 */
[----:B------:R-:W-:Y:S05]  /*0240*/  BRA `(.L_x_2) ;  /* 0x0000000000087947 */ /* 0x000fea0003800000 */
.L_x_3:
[----:B------:R-:W2:Y:S02]  /*0250*/  LDCU UR6, c[0x0][0x8a0] ;  /* 0x00011400ff0677ac */ /* 0x000ea40008000800 */
[----:B--2---:R-:W-:Y:S02]  /*0260*/  MOV R32, UR6 ;  /* 0x0000000600207c02 */ /* 0x004fe40008000f00 */
.L_x_2:
[----:B------:R-:W-:Y:S01]  /*0270*/  IMAD.U32 R0, RZ, RZ, UR10 ;  /* 0x0000000aff007e24 */ /* 0x000fe2000f8e00ff */
[----:B------:R-:W-:Y:S04]  /*0280*/  BSSY.RECONVERGENT B0, `(.L_x_4) ;  /* 0x000000c000007945 */ /* 0x000fe80003800200 */
[C---:B------:R-:W-:Y:S02]  /*0290*/  ISETP.NE.OR P2, PT, R0.reuse, 0x1, !P1 ;  /* 0x000000010000780c */ /* 0x040fe40004f45670 */
[----:B------:R-:W-:-:S11]  /*02a0*/  ISETP.NE.OR P0, PT, R0, 0x3, !P1 ;  /* 0x000000030000780c */ /* 0x000fd60004f05670 */
[----:B------:R-:W-:Y:S05]  /*02b0*/  @P2 BRA `(.L_x_5) ;  /* 0x0000000000202947 */ /* 0x000fea0003800000 */
[----:B------:R-:W3:Y:S02]  /*02c0*/  LDCU.64 UR6, c[0x0][0x348] ;  /* 0x00006900ff0677ac */ /* 0x000ee40008000a00 */
[----:B---3--:R-:W-:Y:S02]  /*02d0*/  UIADD3 UR12, UP1, UPT, UR6, 0x80, URZ ;  /* 0x00000080060c7890 */ /* 0x008fe4000ff3e0ff */
[----:B------:R-:W-:Y:S02]  /*02e0*/  UIADD3 UR6, UP0, UPT, UR6, 0x180, URZ ;  /* 0x0000018006067890 */ /* 0x000fe4000ff1e0ff */
[----:B------:R-:W-:Y:S02]  /*02f0*/  UIADD3.X UR13, UPT, UPT, URZ, UR7, URZ, UP1, !UPT ;  /* 0x00000007ff0d7290 */ /* 0x000fe40008ffe4ff */
[----:B------:R-:W-:-:S07]  /*0300*/  UIADD3.X UR7, UPT, UPT, URZ, UR7, URZ, UP0, !UPT ;  /* 0x00000007ff077290 */ /* 0x000fce00087fe4ff */
[----:B------:R3:W-:Y:S02]  /*0310*/  UTMACCTL.PF [UR12] ;  /* 0x000000000c0079b9 */ /* 0x0007e40008040000 */
[----:B------:R3:W-:Y:S02]  /*0320*/  UTMACCTL.PF [UR6] ;  /* 0x00000000060079b9 */ /* 0x0007e40008040000 */
[----:B---3--:R-:W-:Y:S01]  /*0330*/  NOP ;  /* 0x0000000000007918 */ /* 0x008fe20000000000 */
.L_x_5:
[----:B------:R-:W-:Y:S05]  /*0340*/  BSYNC.RECONVERGENT B0 ;  /* 0x0000000000007941 */ /* 0x000fea0003800200 */
.L_x_4:
[----:B------:R-:W-:Y:S04]  /*0350*/  BSSY.RECONVERGENT B0, `(.L_x_6) ;  /* 0x000000a000007945 */ /* 0x000fe80003800200 */
        /* <DEDUP_REMOVED lines=9> */
.L_x_7:
[----:B------:R-:W-:Y:S05]  /*03f0*/  BSYNC.RECONVERGENT B0 ;  /* 0x0000000000007941 */ /* 0x000fea0003800200 */
.L_x_6:
[----:B------:R-:W3:Y:S01]  /*0400*/  LDCU.64 UR6, c[0x0][0x888] ;  /* 0x00011100ff0677ac */ /* 0x000ee20008000a00 */
[----:B------:R-:W-:Y:S02]  /*0410*/  UISETP.EQ.U32.AND UP1, UPT, UR4, URZ, UPT ;  /* 0x000000ff0400728c */ /* 0x000fe4000bf22070 */
[----:B------:R-:W-:Y:S02]  /*0420*/  UPLOP3.LUT UP4, UPT, UPT, UPT, UPT, 0x80, 0x8 ;  /* 0x000000000008789c */ /* 0x000fe40003f8f070 */
[----:B---3--:R-:W-:-:S04]  /*0430*/  UISETP.NE.U32.AND UP0, UPT, UR6, URZ, UPT ;  /* 0x000000ff0600728c */ /* 0x008fc8000bf05070 */
[----:B------:R-:W-:-:S04]  /*0440*/  UISETP.NE.AND.EX UP0, UPT, UR7, URZ, UPT, UP0 ;  /* 0x000000ff0700728c */ /* 0x000fc8000bf05300 */
[----:B------:R-:W-:-:S04]  /*0450*/  UISETP.EQ.OR.EX UP2, UPT, UR5, URZ, !UP0, UP1 ;  /* 0x000000ff0500728c */ /* 0x000fc8000c742710 */
[----:B------:R-:W-:-:S05]  /*0460*/  UP2UR UR50, UPR, URZ, 0x4 ;  /* 0x00000004ff327883 */ /* 0x000fca0008000000 */
[----:B------:R-:W-:Y:S07]  /*0470*/  BRA.U !UP2, `(.L_x_8) ;  /* 0x000000010a207547 */ /* 0x000fee000b800000 */
[----:B------:R-:W-:Y:S01]  /*0480*/  UISETP.NE.U32.AND UP1, UPT, UR4, URZ, UPT ;  /* 0x000000ff0400728c */ /* 0x000fe2000bf25070 */
[----:B-----5:R-:W-:Y:S01]  /*0490*/  FSETP.NEU.AND P0, PT, R35, RZ, PT ;  /* 0x000000ff2300720b */ /* 0x020fe20003f0d000 */
[----:B------:R-:W-:Y:S02]  /*04a0*/  USEL UR4, URZ, 0xffffffff, UP0 ;  /* 0xffffffffff047887 */ /* 0x000fe40008000000 */
[----:B------:R-:W-:-:S10]  /*04b0*/  UISETP.NE.AND.EX UP1, UPT, UR5, URZ, UPT, UP1 ;  /* 0x000000ff0500728c */ /* 0x000fd4000bf25310 */
[----:B------:R-:W-:Y:S01]  /*04c0*/  VOTEU.ANY UP0, P0 ;  /* 0x0000000000ff7886 */ /* 0x000fe20000000100 */
[----:B------:R-:W-:-:S04]  /*04d0*/  @!UP1 USEL UR4, URZ, 0xffffffff, UP0 ;  /* 0xffffffffff049887 */ /* 0x000fc80008000000 */
[----:B------:R-:W-:-:S04]  /*04e0*/  ULOP3.LUT UR4, UR4, 0x1, URZ, 0xc0, !UPT ;  /* 0x0000000104047892 */ /* 0x000fc8000f8ec0ff */
[----:B------:R-:W-:-:S11]  /*04f0*/  UISETP.NE.U32.AND UP4, UPT, UR4, 0x1, UPT ;  /* 0x000000010400788c */ /* 0x000fd6000bf85070 */
.L_x_8:
[----:B------:R-:W3:Y:S01]  /*0500*/  SHFL.IDX PT, R0, R66, RZ, 0x1f ;  /* 0x00001fff42007589 */ /* 0x000ee200000e0000 */
[----:B------:R-:W-:-:S04]  /*0510*/  UISETP.NE.AND UP0, UPT, UR10, 0x2, UPT ;  /* 0x000000020a00788c */ /* 0x000fc8000bf05270 */
[----:B------:R-:W-:Y:S02]  /*0520*/  UISETP.EQ.AND UP1, UPT, UR9, URZ, !UP0 ;  /* 0x000000ff0900728c */ /* 0x000fe4000c722270 */
[----:B------:R-:W-:-:S04]  /*0530*/  USEL UR4, URZ, 0x1, UP0 ;  /* 0x00000001ff047887 */ /* 0x000fc80008000000 */
[----:B------:R-:W-:Y:S02]  /*0540*/  PLOP3.LUT P5, PT, P1, PT, UP1, 0x80, 0x8 ;  /* 0x000000000008781c */ /* 0x000fe40000faf018 */
[----:B---3--:R-:W-:-:S13]  /*0550*/  ISETP.NE.AND P0, PT, R0, RZ, PT ;  /* 0x000000ff0000720c */ /* 0x008fda0003f05270 */
[----:B------:R-:W-:Y:S05]  /*0560*/  @P0 BRA `(.L_x_9) ;  /* 0x0000000000a80947 */ /* 0x000fea0003800000 */
[----:B------:R-:W-:Y:S01]  /*0570*/  ELECT P0, URZ, PT ;  /* 0x0000000000ff782f */ /* 0x000fe20003800000 */
[----:B------:R-:W-:-:S12]  /*0580*/  BSSY.RECONVERGENT B0, `(.L_x_9) ;  /* 0x0000028000007945 */ /* 0x000fd80003800200 */
[----:B------:R-:W-:Y:S05]  /*0590*/  @!P0 BRA `(.L_x_10) ;  /* 0x0000000000988947 */ /* 0x000fea0003800000 */
[----:B------:R-:W-:Y:S01]  /*05a0*/  UMOV UR7, 0x400 ;  /* 0x0000040000077882 */ /* 0x000fe20000000000 */
[----:B------:R-:W-:Y:S01]  /*05b0*/  UMOV UR6, 0x1 ;  /* 0x0000000100067882 */ /* 0x000fe20000000000 */
[----:B------:R-:W-:Y:S01]  /*05c0*/  UMOV UR5, 0x2 ;  /* 0x0000000200057882 */ /* 0x000fe20000000000 */
[----:B------:R-:W-:Y:S02]  /*05d0*/  ULEA UR7, UR37, UR7, 0x18 ;  /* 0x0000000725077291 */ /* 0x000fe4000f8ec0ff */
[----:B------:R-:W-:-:S04]  /*05e0*/  UIADD3 UR12, UPT, UPT, -UR6, 0x100000, URZ ;  /* 0x00100000060c7890 */ /* 0x000fc8000fffe1ff */
[----:B------:R-:W-:Y:S02]  /*05f0*/  USHF.L.U32 UR13, UR12, 0xb, URZ ;  /* 0x0000000b0c0d7899 */ /* 0x000fe400080006ff */
[----:B------:R-:W-:Y:S02]  /*0600*/  USHF.L.U32 UR12, UR12, 0x1, URZ ;  /* 0x000000010c0c7899 */ /* 0x000fe400080006ff */
[----:B------:R-:W-:-:S04]  /*0610*/  UIADD3 UR14, UPT, UPT, -UR5, 0x100000, URZ ;  /* 0x00100000050e7890 */ /* 0x000fc8000fffe1ff */
[----:B------:R-:W-:Y:S02]  /*0620*/  USHF.L.U32 UR15, UR14, 0xb, URZ ;  /* 0x0000000b0e0f7899 */ /* 0x000fe400080006ff */
[----:B------:R-:W-:Y:S01]  /*0630*/  USHF.L.U32 UR14, UR14, 0x1, URZ ;  /* 0x000000010e0e7899 */ /* 0x000fe200080006ff */
[----:B------:R-:W3:Y:S03]  /*0640*/  FENCE.VIEW.ASYNC.S ;  /* 0x00000000000073c6 */ /* 0x000ee60000000000 */
[----:B---3--:R3:W4:Y:S08]  /*0650*/  SYNCS.EXCH.64 URZ, [UR7], UR12 ;  /* 0x0000000c07ff75b2 */ /* 0x0087300008000100 */
[----:B------:R3:W1:Y:S01]  /*0660*/  SYNCS.EXCH.64 URZ, [UR7+0x68], UR14 ;  /* 0x0000680e07ff75b2 */ /* 0x0006620008000100 */
        /* <DEDUP_REMOVED lines=23> */
[----:B------:R3:W1:Y:S02]  /*07e0*/  SYNCS.EXCH.64 URZ, [UR7+0xc8], UR14 ;  /* 0x0000c80e07ff75b2 */ /* 0x0006640008000100 */
[----:B---34-:R-:W-:Y:S01]  /*07f0*/  NOP ;  /* 0x0000000000007918 */ /* 0x018fe20000000000 */
.L_x_10:
[----:B------:R-:W-:Y:S05]  /*0800*/  BSYNC.RECONVERGENT B0 ;  /* 0x0000000000007941 */ /* 0x000fea0003800200 */
.L_x_9:
[----:B------:R-:W3:Y:S01]  /*0810*/  SHFL.IDX PT, R0, R66, RZ, 0x1f ;  /* 0x00001fff42007589 */ /* 0x000ee200000e0000 */
[----:B------:R-:W-:Y:S01]  /*0820*/  NOP ;  /* 0x0000000000007918 */ /* 0x000fe20000000000 */
[----:B---3--:R-:W-:-:S13]  /*0830*/  ISETP.NE.AND P0, PT, R0, 0x1, PT ;  /* 0x000000010000780c */ /* 0x008fda0003f05270 */
[----:B------:R-:W-:Y:S05]  /*0840*/  @P0 BRA `(.L_x_11) ;  /* 0x0000000000540947 */ /* 0x000fea0003800000 */
        /* <DEDUP_REMOVED lines=10> */
[----:B------:R-:W-:Y:S01]  /*08f0*/  ELECT P0, URZ, PT ;  /* 0x0000000000ff782f */ /* 0x000fe20003800000 */
[----:B------:R-:W3:Y:S02]  /*0900*/  FENCE.VIEW.ASYNC.S ;  /* 0x00000000000073c6 */ /* 0x000ee40000000000 */
[----:B---3--:R3:W4:Y:S08]  /*0910*/  SYNCS.EXCH.64 URZ, [UR7+0xd0], UR12 ;  /* 0x0000d00c07ff75b2 */ /* 0x0087300008000100 */
[----:B------:R3:W1:Y:S01]  /*0920*/  SYNCS.EXCH.64 URZ, [UR7+0xf0], UR14 ;  /* 0x0000f00e07ff75b2 */ /* 0x0006620008000100 */
[----:B------:R3:W1:Y:S01]  /*0930*/  SYNCS.EXCH.64 URZ, [UR7+0xd8], UR12 ;  /* 0x0000d80c07ff75b2 */ /* 0x0006620008000100 */
[----:B------:R3:W1:Y:S01]  /*0940*/  SYNCS.EXCH.64 URZ, [UR7+0xf8], UR14 ;  /* 0x0000f80e07ff75b2 */ /* 0x0006620008000100 */
[----:B------:R3:W1:Y:S01]  /*0950*/  SYNCS.EXCH.64 URZ, [UR7+0xe0], UR12 ;  /* 0x0000e00c07ff75b2 */ /* 0x0006620008000100 */
[----:B------:R3:W1:Y:S01]  /*0960*/  SYNCS.EXCH.64 URZ, [UR7+0x100], UR14 ;  /* 0x0001000e07ff75b2 */ /* 0x0006620008000100 */
[----:B------:R3:W1:Y:S01]  /*0970*/  SYNCS.EXCH.64 URZ, [UR7+0xe8], UR12 ;  /* 0x0000e80c07ff75b2 */ /* 0x0006620008000100 */
[----:B------:R3:W1:Y:S01]  /*0980*/  SYNCS.EXCH.64 URZ, [UR7+0x108], UR14 ;  /* 0x0001080e07ff75b2 */ /* 0x0006620008000100 */
[----:B------:R-:W-:Y:S01]  /*0990*/  NOP ;  /* 0x0000000000007918 */ /* 0x000fe20000000000 */
.L_x_11:
[----:B------:R-:W2:Y:S01]  /*09a0*/  SHFL.IDX PT, R0, R66, RZ, 0x1f ;  /* 0x00001fff42007589 */ /* 0x000ea200000e0000 */
[----:B------:R-:W-:Y:S01]  /*09b0*/  NOP ;  /* 0x0000000000007918 */ /* 0x000fe20000000000 */
[----:B--2---:R-:W-:-:S13]  /*09c0*/  ISETP.NE.AND P0, PT, R0, 0x3, PT ;  /* 0x000000030000780c */ /* 0x004fda0003f05270 */
[----:B------:R-:W-:Y:S05]  /*09d0*/  @P0 BRA `(.L_x_12) ;  /* 0x00000000002c0947 */ /* 0x000fea0003800000 */
[----:B------:R-:W-:Y:S01]  /*09e0*/  UMOV UR6, 0x400 ;  /* 0x0000040000067882 */ /* 0x000fe20000000000 */
[----:B------:R-:W-:Y:S01]  /*09f0*/  UMOV UR5, 0x20 ;  /* 0x0000002000057882 */ /* 0x000fe20000000000 */
[----:B------:R-:W-:Y:S02]  /*0a00*/  ULEA UR6, UR37, UR6, 0x18 ;  /* 0x0000000625067291 */ /* 0x000fe4000f8ec0ff */
[----:B---3--:R-:W-:-:S04]  /*0a10*/  UIADD3 UR12, UPT, UPT, -UR5, 0x100000, URZ ;  /* 0x00100000050c7890 */ /* 0x008fc8000fffe1ff */
[----:B------:R-:W-:Y:S02]  /*0a20*/  USHF.L.U32 UR13, UR12, 0xb, URZ ;  /* 0x0000000b0c0d7899 */ /* 0x000fe400080006ff */
[----:B------:R-:W-:Y:S01]  /*0a30*/  USHF.L.U32 UR12, UR12, 0x1, URZ ;  /* 0x000000010c0c7899 */ /* 0x000fe200080006ff */
[----:B------:R-:W-:Y:S01]  /*0a40*/  ELECT P0, URZ, PT ;  /* 0x0000000000ff782f */ /* 0x000fe20003800000 */
[----:B------:R-:W2:Y:S10]  /*0a50*/  FENCE.VIEW.ASYNC.S ;  /* 0x00000000000073c6 */ /* 0x000eb40000000000 */
[----:B--2---:R2:W3:Y:S01]  /*0a60*/  SYNCS.EXCH.64 URZ, [UR6+0x110], UR12 ;  /* 0x0001100c06ff75b2 */ /* 0x0044e20008000100 */
[----:B------:R2:W1:Y:S01]  /*0a70*/  SYNCS.EXCH.64 URZ, [UR6+0x118], UR12 ;  /* 0x0001180c06ff75b2 */ /* 0x0004620008000100 */
[----:B------:R-:W-:Y:S01]  /*0a80*/  NOP ;  /* 0x0000000000007918 */ /* 0x000fe20000000000 */
.L_x_12:
[----:B------:R-:W4:Y:S01]  /*0a90*/  SHFL.IDX PT, R0, R66, RZ, 0x1f ;  /* 0x00001fff42007589 */ /* 0x000f2200000e0000 */
[----:B------:R-:W-:Y:S01]  /*0aa0*/  NOP ;  /* 0x0000000000007918 */ /* 0x000fe20000000000 */
[----:B----4-:R-:W-:-:S13]  /*0ab0*/  ISETP.NE.AND P0, PT, R0, 0x4, PT ;  /* 0x000000040000780c */ /* 0x010fda0003f05270 */
[----:B------:R-:W-:Y:S05]  /*0ac0*/  @P0 BRA `(.L_x_13) ;  /* 0x0000000000480947 */ /* 0x000fea0003800000 */
[----:B---3--:R-:W-:Y:S01]  /*0ad0*/  UMOV UR7, 0x3a0 ;  /* 0x000003a000077882 */ /* 0x008fe20000000000 */
[----:B--2---:R-:W-:Y:S01]  /*0ae0*/  UMOV UR6, 0x400 ;  /* 0x0000040000067882 */ /* 0x004fe20000000000 */
[----:B------:R-:W-:Y:S01]  /*0af0*/  USEL UR7, UR7, 0x320, UP4 ;  /* 0x0000032007077887 */ /* 0x000fe2000a000000 */
        /* <DEDUP_REMOVED lines=9> */
[----:B------:R-:W2:Y:S02]  /*0b90*/  FENCE.VIEW.ASYNC.S ;  /* 0x00000000000073c6 */ /* 0x000ea40000000000 */
[----:B--2---:R4:W2:Y:S08]  /*0ba0*/  SYNCS.EXCH.64 URZ, [UR6+0x120], UR12 ;  /* 0x0001200c06ff75b2 */ /* 0x0048b00008000100 */
[----:B------:R4:W3:Y:S01]  /*0bb0*/  SYNCS.EXCH.64 URZ, [UR6+0x130], UR14 ;  /* 0x0001300e06ff75b2 */ /* 0x0008e20008000100 */
[----:B------:R4:W1:Y:S01]  /*0bc0*/  SYNCS.EXCH.64 URZ, [UR6+0x128], UR12 ;  /* 0x0001280c06ff75b2 */ /* 0x0008620008000100 */
[----:B------:R4:W1:Y:S02]  /*0bd0*/  SYNCS.EXCH.64 URZ, [UR6+0x138], UR14 ;  /* 0x0001380e06ff75b2 */ /* 0x0008640008000100 */
[----:B----4-:R-:W-:Y:S01]  /*0be0*/  NOP ;  /* 0x0000000000007918 */ /* 0x010fe20000000000 */
.L_x_13:
[----:B------:R-:W4:Y:S01]  /*0bf0*/  SHFL.IDX PT, R0, R66, RZ, 0x1f ;  /* 0x00001fff42007589 */ /* 0x000f2200000e0000 */
[----:B------:R-:W-:Y:S01]  /*0c00*/  NOP ;  /* 0x0000000000007918 */ /* 0x000fe20000000000 */
[----:B----4-:R-:W-:-:S13]  /*0c10*/  ISETP.NE.AND P0, PT, R0, 0x5, PT ;  /* 0x000000050000780c */ /* 0x010fda0003f05270 */
[----:B------:R-:W-:Y:S05]  /*0c20*/  @P0 BRA `(.L_x_14) ;  /* 0x0000000000540947 */ /* 0x000fea0003800000 */
[----:B---3--:R-:W-:Y:S01]  /*0c30*/  UMOV UR7, 0x400 ;  /* 0x0000040000077882 */ /* 0x008fe20000000000 */
[----:B--2---:R-:W-:Y:S01]  /*0c40*/  UMOV UR6, 0x1 ;  /* 0x0000000100067882 */ /* 0x004fe20000000000 */
        /* <DEDUP_REMOVED lines=13> */
[----:B------:R4:W1:Y:S01]  /*0d20*/  SYNCS.EXCH.64 URZ, [UR7+0x168], UR14 ;  /* 0x0001680e07ff75b2 */ /* 0x0008620008000100 */
[----:B------:R4:W1:Y:S01]  /*0d30*/  SYNCS.EXCH.64 URZ, [UR7+0x150], UR12 ;  /* 0x0001500c07ff75b2 */ /* 0x0008620008000100 */
[----:B------:R4:W1:Y:S01]  /*0d40*/  SYNCS.EXCH.64 URZ, [UR7+0x170], UR14 ;  /* 0x0001700e07ff75b2 */ /* 0x0008620008000100 */
[----:B------:R4:W1:Y:S01]  /*0d50*/  SYNCS.EXCH.64 URZ, [UR7+0x158], UR12 ;  /* 0x0001580c07ff75b2 */ /* 0x0008620008000100 */
[----:B------:R4:W1:Y:S02]  /*0d60*/  SYNCS.EXCH.64 URZ, [UR7+0x178], UR14 ;  /* 0x0001780e07ff75b2 */ /* 0x0008640008000100 */
[----:B----4-:R-:W-:Y:S01]  /*0d70*/  NOP ;  /* 0x0000000000007918 */ /* 0x010fe20000000000 */
.L_x_14:
[----:B------:R-:W4:Y:S01]  /*0d80*/  SHFL.IDX PT, R0, R66, RZ, 0x1f ;  /* 0x00001fff42007589 */ /* 0x000f2200000e0000 */
[----:B------:R-:W-:Y:S01]  /*0d90*/  ISETP.NE.OR P1, PT, RZ, UR10, !P1 ;  /* 0x0000000aff007c0c */ /* 0x000fe2000cf25670 */
[----:B------:R-:W-:Y:S01]  /*0da0*/  NOP ;  /* 0x0000000000007918 */ /* 0x000fe20000000000 */
[----:B----4-:R-:W-:-:S13]  /*0db0*/  ISETP.NE.AND P0, PT, R0, 0x3, PT ;  /* 0x000000030000780c */ /* 0x010fda0003f05270 */
[----:B------:R-:W-:Y:S05]  /*0dc0*/  @P0 BRA `(.L_x_15) ;  /* 0x0000000000340947 */ /* 0x000fea0003800000 */
[----:B--2---:R-:W-:Y:S01]  /*0dd0*/  UMOV UR6, 0x400 ;  /* 0x0000040000067882 */ /* 0x004fe20000000000 */
[----:B------:R-:W-:Y:S01]  /*0de0*/  UMOV UR5, 0x20 ;  /* 0x0000002000057882 */ /* 0x000fe20000000000 */
[----:B------:R-:W-:Y:S02]  /*0df0*/  ULEA UR6, UR37, UR6, 0x18 ;  /* 0x0000000625067291 */ /* 0x000fe4000f8ec0ff */
[----:B---3--:R-:W-:-:S04]  /*0e00*/  UIADD3 UR12, UPT, UPT, -UR5, 0x100000, URZ ;  /* 0x00100000050c7890 */ /* 0x008fc8000fffe1ff */
[----:B------:R-:W-:Y:S02]  /*0e10*/  USHF.L.U32 UR13, UR12, 0xb, URZ ;  /* 0x0000000b0c0d7899 */ /* 0x000fe400080006ff */
[----:B------:R-:W-:Y:S01]  /*0e20*/  USHF.L.U32 UR12, UR12, 0x1, URZ ;  /* 0x000000010c0c7899 */ /* 0x000fe200080006ff */
[----:B------:R-:W-:Y:S01]  /*0e30*/  ELECT P0, URZ, PT ;  /* 0x0000000000ff782f */ /* 0x000fe20003800000 */
[----:B------:R-:W2:Y:S10]  /*0e40*/  FENCE.VIEW.ASYNC.S ;  /* 0x00000000000073c6 */ /* 0x000eb40000000000 */
[----:B--2---:R4:W2:Y:S01]  /*0e50*/  SYNCS.EXCH.64 URZ, [UR6+0x180], UR12 ;  /* 0x0001800c06ff75b2 */ /* 0x0048a20008000100 */
[----:B------:R4:W3:Y:S01]  /*0e60*/  SYNCS.EXCH.64 URZ, [UR6+0x190], UR12 ;  /* 0x0001900c06ff75b2 */ /* 0x0008e20008000100 */
[----:B------:R4:W1:Y:S01]  /*0e70*/  SYNCS.EXCH.64 URZ, [UR6+0x188], UR12 ;  /* 0x0001880c06ff75b2 */ /* 0x0008620008000100 */
[----:B------:R4:W1:Y:S02]  /*0e80*/  SYNCS.EXCH.64 URZ, [UR6+0x198], UR12 ;  /* 0x0001980c06ff75b2 */ /* 0x0008640008000100 */
[----:B----4-:R-:W-:Y:S01]  /*0e90*/  NOP ;  /* 0x0000000000007918 */ /* 0x010fe20000000000 */
.L_x_15:
[----:B------:R-:W-:Y:S01]  /*0ea0*/  VOTEU.ALL UP0, P1 ;  /* 0x0000000000ff7886 */ /* 0x000fe20000800000 */
[----:B--23--:R-:W-:Y:S01]  /*0eb0*/  UMOV UR12, 0x20 ;  /* 0x00000020000c7882 */ /* 0x00cfe20000000000 */
[----:B------:R-:W2:Y:S01]  /*0ec0*/  LDCU UR6, c[0x0][0x36c] ;  /* 0x00006d80ff0677ac */ /* 0x000ea20008000800 */
[----:B------:R-:W-:Y:S01]  /*0ed0*/  NOP ;  /* 0x0000000000007918 */ /* 0x000fe20000000000 */
[----:B------:R-:W-:Y:S01]  /*0ee0*/  LOP3.LUT R10, R72, 0x1f, RZ, 0xc0, !PT ;  /* 0x0000001f480a7812 */ /* 0x000fe200078ec0ff */
[----:B------:R-:W-:Y:S01]  /*0ef0*/  @!UP0 UMOV UR5, 0x400 ;  /* 0x0000040000058882 */ /* 0x000fe20000000000 */
[----:B------:R-:W-:-:S04]  /*0f00*/  @!UP0 UIADD3 UR12, UPT, UPT, -UR12, 0x100000, URZ ;  /* 0x001000000c0c8890 */ /* 0x000fc8000fffe1ff */
[----:B------:R-:W-:Y:S02]  /*0f10*/  @!UP0 USHF.L.U32 UR13, UR12, 0xb, URZ ;  /* 0x0000000b0c0d8899 */ /* 0x000fe400080006ff */
[----:B------:R-:W-:Y:S02]  /*0f20*/  @!UP0 USHF.L.U32 UR12, UR12, 0x1, URZ ;  /* 0x000000010c0c8899 */ /* 0x000fe400080006ff */
[----:B------:R-:W-:Y:S01]  /*0f30*/  @!UP0 ULEA UR5, UR37, UR5, 0x18 ;  /* 0x0000000525058291 */ /* 0x000fe2000f8ec0ff */
[----:B------:R-:W-:Y:S01]  /*0f40*/  VOTEU.ALL UP0, P1 ;  /* 0x0000000000ff7886 */ /* 0x000fe20000800000 */
[----:B------:R-:W-:Y:S02]  /*0f50*/  UISETP.NE.AND UP3, UPT, UR10, URZ, UPT ;  /* 0x000000ff0a00728c */ /* 0x000fe4000bf65270 */
[----:B--2---:R-:W-:Y:S01]  /*0f60*/  UISETP.EQ.U32.AND UP1, UPT, UR6, 0x1, UPT ;  /* 0x000000010600788c */ /* 0x004fe2000bf22070 */
[----:B------:R-:W2:Y:S07]  /*0f70*/  FENCE.VIEW.ASYNC.S ;  /* 0x00000000000073c6 */ /* 0x000eae0000000000 */
[----:B--2---:R2:W3:Y:S01]  /*0f80*/  @!UP0 SYNCS.EXCH.64 URZ, [UR5+0x1a0], UR12 ;  /* 0x0001a00c05ff85b2 */ /* 0x0044e20008000100 */
[----:B------:R-:W-:Y:S05]  /*0f90*/  BRA.U !UP1, `(.L_x_16) ;  /* 0x0000000109087547 */ /* 0x000fea000b800000 */
[----:B-1-3--:R-:W-:Y:S01]  /*0fa0*/  UCGABAR_ARV ;  /* 0x00000000000079c7 */ /* 0x00afe20008000000 */
[----:B------:R-:W-:Y:S05]  /*0fb0*/  BRA `(.L_x_17) ;  /* 0x0000000000047947 */ /* 0x000fea0003800000 */
.L_x_16:
[----:B-1-3--:R-:W-:Y:S01]  /*0fc0*/  NOP ;  /* 0x0000000000007918 */ /* 0x00afe20000000000 */
.L_x_17:
[----:B------:R-:W1:Y:S01]  /*0fd0*/  S2R R11, SR_CTAID.X ;  /* 0x00000000000b7919 */ /* 0x000e620000002500 */
[----:B------:R-:W-:-:S05]  /*0fe0*/  CS2R.32 R60, SR_CgaSize ;  /* 0x00000000003c7805 */ /* 0x000fca0000008a00 */
[----:B------:R-:W-:-:S05]  /*0ff0*/  IMAD R60, R60, -0xa0, RZ ;  /* 0xffffff603c3c7824 */ /* 0x000fca00078e02ff */
[----:B------:R-:W-:-:S14]  /*1000*/  R2UR UR6, R60 ;  /* 0x000000003c0672ca */ /* 0x000fdc00000e0000 */
[----:B------:R-:W3:Y:S01]  /*1010*/  LDCU UR6, c[0x0][UR6+0x2b0] ;  /* 0x00005600060677ac */ /* 0x000ee20008000800 */
[----:B------:R-:W-:-:S05]  /*1020*/  CS2R.32 R0, SR_CgaSize ;  /* 0x0000000000007805 */ /* 0x000fca0000008a00 */
[----:B------:R-:W-:-:S06]  /*1030*/  IMAD R0, R0, -0xa0, RZ ;  /* 0xffffff6000007824 */ /* 0x000fcc00078e02ff */
[----:B------:R-:W4:Y:S01]  /*1040*/  LDC R0, c[0x0][R0+0x2a0] ;  /* 0x0000a80000007b82 */ /* 0x000f220000000800 */
[----:B------:R-:W-:Y:S01]  /*1050*/  PRMT R8, RZ, 0x7610, R8 ;  /* 0x00007610ff087816 */ /* 0x000fe20000000008 */
[----:B------:R-:W3:Y:S01]  /*1060*/  S2R R34, SR_CTAID.Y ;  /* 0x0000000000227919 */ /* 0x000ee20000002600 */
[----:B------:R-:W-:-:S05]  /*1070*/  CS2R.32 R60, SR_CgaSize ;  /* 0x00000000003c7805 */ /* 0x000fca0000008a00 */
[----:B------:R-:W-:-:S05]  /*1080*/  IMAD R60, R60, -0xa0, RZ ;  /* 0xffffff603c3c7824 */ /* 0x000fca00078e02ff */
[----:B--2---:R-:W-:-:S14]  /*1090*/  R2UR UR5, R60 ;  /* 0x000000003c0572ca */ /* 0x004fdc00000e0000 */
[----:B------:R-:W2:Y:S01]  /*10a0*/  LDCU UR5, c[0x0][UR5+0x2b4] ;  /* 0x00005680050577ac */ /* 0x000ea20008000800 */
[----:B------:R-:W1:Y:S01]  /*10b0*/  LDCU UR11, c[0x0][0xb30] ;  /* 0x00016600ff0b77ac */ /* 0x000e620008000800 */
[----:B------:R-:W3:Y:S01]  /*10c0*/  LDC R9, c[0x0][0xb24] ;  /* 0x0002c900ff097b82 */ /* 0x000ee20000000800 */
[----:B------:R-:W-:Y:S02]  /*10d0*/  UISETP.GT.U32.AND UP0, UPT, UR9, 0xffff, UPT ;  /* 0x0000ffff0900788c */ /* 0x000fe4000bf04070 */
[----:B------:R-:W-:Y:S02]  /*10e0*/  USHF.L.U32 UR7, UR37, 0xa, URZ ;  /* 0x0000000a25077899 */ /* 0x000fe400080006ff */
[----:B------:R-:W-:Y:S01]  /*10f0*/  USEL UR12, UR9, 0xffff, !UP0 ;  /* 0x0000ffff090c7887 */ /* 0x000fe2000c000000 */
[----:B------:R-:W-:-:S05]  /*1100*/  CS2R.32 R58, SR_CgaSize ;  /* 0x00000000003a7805 */ /* 0x000fca0000008a00 */
[----:B------:R-:W-:-:S06]  /*1110*/  IMAD R58, R58, -0xa0, RZ ;  /* 0xffffff603a3a7824 */ /* 0x000fcc00078e02ff */
[----:B------:R-:W4:Y:S01]  /*1120*/  LDC R58, c[0x0][R58+0x2a4] ;  /* 0x0000a9003a3a7b82 */ /* 0x000f220000000800 */
[----:B------:R-:W-:Y:S02]  /*1130*/  ULOP3.LUT UR7, UR7, 0x800, URZ, 0xc0, !UPT ;  /* 0x0000080007077892 */ /* 0x000fe4000f8ec0ff */
[----:B------:R-:W-:Y:S02]  /*1140*/  ULOP3.LUT UR12, UR12, 0xffff, URZ, 0xc0, !UPT ;  /* 0x0000ffff0c0c7892 */ /* 0x000fe4000f8ec0ff */
[----:B------:R-:W-:-:S03]  /*1150*/  UISETP.NE.AND UP2, UPT, UR10, 0x2, UPT ;  /* 0x000000020a00788c */ /* 0x000fc6000bf45270 */
[----:B------:R-:W4:Y:S01]  /*1160*/  LDC R26, c[0x0][0xb24] ;  /* 0x0002c900ff1a7b82 */ /* 0x000f220000000800 */
[----:B-1----:R-:W-:Y:S01]  /*1170*/  UISETP.NE.AND UP0, UPT, UR11, 0x1, UPT ;  /* 0x000000010b00788c */ /* 0x002fe2000bf05270 */
[----:B------:R-:W-:Y:S01]  /*1180*/  I2FP.F32.U32 R60, R11 ;  /* 0x0000000b003c7245 */ /* 0x000fe20000201000 */
[----:B------:R-:W-:-:S05]  /*1190*/  IMAD.MOV.U32 R37, RZ, RZ, R11 ;  /* 0x000000ffff257224 */ /* 0x000fca00078e000b */
[----:B------:R-:W1:Y:S01]  /*11a0*/  S2UR UR36, SR_CTAID.Z ;  /* 0x00000000002479c3 */ /* 0x000e620000002700 */
[----:B---3--:R-:W-:Y:S02]  /*11b0*/  ISETP.GE.AND P0, PT, R9, 0x1, PT ;  /* 0x000000010900780c */ /* 0x008fe40003f06270 */
[----:B------:R-:W-:Y:S01]  /*11c0*/  I2FP.F32.U32 R3, R34 ;  /* 0x0000002200037245 */ /* 0x000fe20000201000 */
[----:B------:R-:W-:Y:S01]  /*11d0*/  FMUL R60, R60, UR6 ;  /* 0x000000063c3c7c20 */ /* 0x000fe20008400000 */
[----:B------:R-:W-:-:S03]  /*11e0*/  USHF.R.U32.HI UR6, URZ, 0x6, UR7 ;  /* 0x00000006ff067899 */ /* 0x000fc60008011607 */
[----:B--2---:R-:W-:Y:S01]  /*11f0*/  FMUL R3, R3, UR5 ;  /* 0x0000000503037c20 */ /* 0x004fe20008400000 */
[----:B------:R-:W-:Y:S01]  /*1200*/  UMOV UR5, 0x5 ;  /* 0x0000000500057882 */ /* 0x000fe20000000000 */
[----:B------:R-:W2:Y:S01]  /*1210*/  F2I.U32.TRUNC.NTZ R60, R60 ;  /* 0x0000003c003c7305 */ /* 0x000ea2000020f000 */
[----:B------:R-:W-:-:S07]  /*1220*/  USHF.L.U32 UR5, UR5, UR12, URZ ;  /* 0x0000000c05057299 */ /* 0x000fce00080006ff */
[----:B------:R-:W3:Y:S01]  /*1230*/  F2I.U32.TRUNC.NTZ R3, R3 ;  /* 0x0000000300037305 */ /* 0x000ee2000020f000 */
[----:B--2---:R-:W-:-:S04]  /*1240*/  IMAD.MOV R60, RZ, RZ, -R60 ;  /* 0x000000ffff3c7224 */ /* 0x004fc800078e0a3c */
[----:B----4-:R-:W-:Y:S01]  /*1250*/  IMAD R60, R0, R60, R11 ;  /* 0x0000003c003c7224 */ /* 0x010fe200078e020b */
[----:B------:R-:W-:Y:S02]  /*1260*/  PRMT R0, RZ, 0x7610, R0 ;  /* 0x00007610ff007816 */ /* 0x000fe40000000000 */
[----:B---3--:R-:W-:-:S05]  /*1270*/  IADD3 R3, PT, PT, -R3, RZ, RZ ;  /* 0x000000ff03037210 */ /* 0x008fca0007ffe1ff */
[----:B------:R-:W-:Y:S01]  /*1280*/  IMAD R58, R58, R3, R34 ;  /* 0x000000033a3a7224 */ /* 0x000fe200078e0222 */
[----:B-1----:R-:W-:Y:S06]  /*1290*/  BRA.U UP3, `(.L_x_18) ;  /* 0x0000000103387547 */ /* 0x002fec000b800000 */
[C---:B------:R-:W-:Y:S01]  /*12a0*/  ISETP.GT.U32.AND P1, PT, R60.reuse, 0x1, PT ;  /* 0x000000013c00780c */ /* 0x040fe20003f24070 */
[----:B------:R-:W-:Y:S01]  /*12b0*/  IMAD.MOV.U32 R0, RZ, RZ, 0x3 ;  /* 0x00000003ff007424 */ /* 0x000fe200078e00ff */
[----:B------:R-:W-:Y:S02]  /*12c0*/  LOP3.LUT R3, R60, 0xfffffffe, RZ, 0xc0, !PT ;  /* 0xfffffffe3c037812 */ /* 0x000fe400078ec0ff */
[C---:B------:R-:W-:Y:S02]  /*12d0*/  ISETP.NE.AND P2, PT, R58.reuse, RZ, P1 ;  /* 0x000000ff3a00720c */ /* 0x040fe40000f45270 */
[C---:B------:R-:W-:Y:S01]  /*12e0*/  ISETP.NE.AND P1, PT, R58.reuse, 0x1, P1 ;  /* 0x000000013a00780c */ /* 0x040fe20000f25270 */
[----:B------:R-:W-:Y:S01]  /*12f0*/  IMAD R3, R58, 0x2, R3 ;  /* 0x000000023a037824 */ /* 0x000fe200078e0203 */
[----:B------:R-:W-:Y:S02]  /*1300*/  SEL R4, RZ, 0x1, P2 ;  /* 0x00000001ff047807 */ /* 0x000fe40001000000 */
[----:B------:R-:W-:-:S02]  /*1310*/  SEL R5, RZ, 0x4, P1 ;  /* 0x00000004ff057807 */ /* 0x000fc40000800000 */
[----:B------:R-:W-:Y:S02]  /*1320*/  SEL R2, RZ, 0x2, P2 ;  /* 0x00000002ff027807 */ /* 0x000fe40001000000 */
[----:B------:R-:W-:Y:S02]  /*1330*/  SHF.L.U32 R0, R0, R3, RZ ;  /* 0x0000000300007219 */ /* 0x000fe400000006ff */
[----:B------:R-:W-:Y:S02]  /*1340*/  IADD3 R5, PT, PT, R2, R5, R4 ;  /* 0x0000000502057210 */ /* 0x000fe40007ffe004 */
[----:B------:R-:W-:-:S05]  /*1350*/  SEL R2, RZ, 0x8, P1 ;  /* 0x00000008ff027807 */ /* 0x000fca0000800000 */
[----:B------:R-:W-:-:S05]  /*1360*/  IMAD.IADD R2, R5, 0x1, R2 ;  /* 0x0000000105027824 */ /* 0x000fca00078e0202 */
[----:B------:R-:W-:Y:S02]  /*1370*/  PRMT R8, R2, 0x7610, R8 ;  /* 0x0000761002087816 */ /* 0x000fe40000000008 */
.L_x_18:
[----:B------:R-:W-:Y:S05]  /*1380*/  @!P0 BRA `(.L_x_19) ;  /* 0x0000000000b88947 */ /* 0x000fea0003800000 */
[----:B------:R-:W1:Y:S01]  /*1390*/  LDC.64 R4, c[0x0][0xb18] ;  /* 0x0002c600ff047b82 */ /* 0x000e620000000a00 */
[----:B------:R-:W-:-:S07]  /*13a0*/  ISETP.NE.AND P0, PT, R9, 0x1, PT ;  /* 0x000000010900780c */ /* 0x000fce0003f05270 */
[----:B------:R-:W2:Y:S08]  /*13b0*/  LDC R14, c[0x0][0xb0c] ;  /* 0x0002c300ff0e7b82 */ /* 0x000eb00000000800 */
[----:B------:R-:W3:Y:S08]  /*13c0*/  LDC R13, c[0x0][0x370] ;  /* 0x0000dc00ff0d7b82 */ /* 0x000ef00000000800 */
[----:B------:R-:W4:Y:S01]  /*13d0*/  LDC R16, c[0x0][0x374] ;  /* 0x0000dd00ff107b82 */ /* 0x000f220000000800 */
[----:B-1----:R-:W-:-:S07]  /*13e0*/  ISETP.NE.AND P1, PT, R4, 0x1, PT ;  /* 0x000000010400780c */ /* 0x002fce0003f25270 */
[----:B------:R-:W3:Y:S01]  /*13f0*/  LDC.64 R6, c[0x0][0xb10] ;  /* 0x0002c400ff067b82 */ /* 0x000ee20000000a00 */
[----:B--2---:R-:W-:-:S07]  /*1400*/  ISETP.NE.AND P2, PT, R14, 0x1, PT ;  /* 0x000000010e00780c */ /* 0x004fce0003f45270 */
[----:B------:R-:W1:Y:S08]  /*1410*/  LDC R12, c[0x0][0xb20] ;  /* 0x0002c800ff0c7b82 */ /* 0x000e700000000800 */
[----:B------:R-:W2:Y:S01]  /*1420*/  LDC.64 R2, c[0x0][0xb28] ;  /* 0x0002ca00ff027b82 */ /* 0x000ea20000000a00 */
[----:B----4-:R-:W-:-:S04]  /*1430*/  IMAD.HI.U32 R15, R16, R5, RZ ;  /* 0x00000005100f7227 */ /* 0x010fc800078e00ff */
[----:B------:R-:W-:-:S04]  /*1440*/  IMAD.HI.U32 R5, R34, R5, RZ ;  /* 0x0000000522057227 */ /* 0x000fc800078e00ff */
[----:B---3--:R-:W-:-:S04]  /*1450*/  IMAD.HI.U32 R18, R13, R6, RZ ;  /* 0x000000060d127227 */ /* 0x008fc800078e00ff */
[C---:B------:R-:W-:Y:S01]  /*1460*/  IMAD.HI.U32 R20, R11.reuse, R6, RZ ;  /* 0x000000060b147227 */ /* 0x040fe200078e00ff */
[-C--:B------:R-:W-:Y:S02]  /*1470*/  @P2 SHF.R.U32.HI R13, RZ, R7.reuse, R18 ;  /* 0x00000007ff0d2219 */ /* 0x080fe40000011612 */
[-C--:B-1----:R-:W-:Y:S02]  /*1480*/  @P1 SHF.R.U32.HI R16, RZ, R12.reuse, R15 ;  /* 0x0000000cff101219 */ /* 0x082fe4000001160f */
[----:B------:R-:W-:Y:S02]  /*1490*/  SHF.R.U32.HI R5, RZ, R12, R5 ;  /* 0x0000000cff057219 */ /* 0x000fe40000011605 */
[----:B------:R-:W-:Y:S02]  /*14a0*/  SHF.R.U32.HI R20, RZ, R7, R20 ;  /* 0x00000007ff147219 */ /* 0x000fe40000011614 */
[----:B------:R-:W-:Y:S01]  /*14b0*/  SEL R5, R34, R5, !P1 ;  /* 0x0000000522057207 */ /* 0x000fe20004800000 */
[----:B--2---:R-:W-:Y:S01]  /*14c0*/  IMAD.HI.U32 R18, R16, R2, RZ ;  /* 0x0000000210127227 */ /* 0x004fe200078e00ff */
[----:B------:R-:W-:-:S02]  /*14d0*/  SEL R37, R11, R20, !P2 ;  /* 0x000000140b257207 */ /* 0x000fc40005000000 */
[----:B------:R-:W-:Y:S01]  /*14e0*/  IADD3 R7, PT, PT, -R5, RZ, RZ ;  /* 0x000000ff05077210 */ /* 0x000fe20007ffe1ff */
[----:B------:R-:W-:Y:S01]  /*14f0*/  IMAD.HI.U32 R6, R13, R2, RZ ;  /* 0x000000020d067227 */ /* 0x000fe200078e00ff */
[----:B------:R-:W-:-:S03]  /*1500*/  @P0 SHF.R.U32.HI R16, RZ, R3, R18 ;  /* 0x00000003ff100219 */ /* 0x000fc60000011612 */
[----:B------:R-:W-:Y:S01]  /*1510*/  IMAD R7, R4, R7, R34 ;  /* 0x0000000704077224 */ /* 0x000fe200078e0222 */
[----:B------:R-:W-:Y:S01]  /*1520*/  @P0 SHF.R.U32.HI R13, RZ, R3, R6 ;  /* 0x00000003ff0d0219 */ /* 0x000fe20000011606 */
[----:B------:R-:W-:-:S04]  /*1530*/  IMAD R16, R16, R9, RZ ;  /* 0x0000000910107224 */ /* 0x000fc800078e02ff */
[----:B------:R-:W-:Y:S01]  /*1540*/  IMAD R6, R13, R9, RZ ;  /* 0x000000090d067224 */ /* 0x000fe200078e02ff */
[----:B------:R-:W-:-:S04]  /*1550*/  ISETP.GE.AND P1, PT, R5, R16, PT ;  /* 0x000000100500720c */ /* 0x000fc80003f26270 */
[----:B------:R-:W-:Y:S01]  /*1560*/  ISETP.GE.OR P1, PT, R37, R6, P1 ;  /* 0x000000062500720c */ /* 0x000fe20000f26670 */
[----:B------:R-:W-:-:S05]  /*1570*/  IMAD.HI.U32 R6, R5, R2, RZ ;  /* 0x0000000205067227 */ /* 0x000fca00078e00ff */
[----:B------:R-:W-:-:S04]  /*1580*/  SHF.R.U32.HI R6, RZ, R3, R6 ;  /* 0x00000003ff067219 */ /* 0x000fc80000011606 */
[----:B------:R-:W-:-:S03]  /*1590*/  SEL R6, R5, R6, !P0 ;  /* 0x0000000605067207 */ /* 0x000fc60004000000 */
[----:B------:R-:W-:Y:S01]  /*15a0*/  @!P1 IMAD.HI.U32 R12, R37, R2, RZ ;  /* 0x00000002250c9227 */ /* 0x000fe200078e00ff */
[----:B------:R-:W-:-:S04]  /*15b0*/  IADD3 R2, PT, PT, -R6, RZ, RZ ;  /* 0x000000ff06027210 */ /* 0x000fc80007ffe1ff */
[----:B------:R-:W-:Y:S01]  /*15c0*/  @!P1 SHF.R.U32.HI R12, RZ, R3, R12 ;  /* 0x00000003ff0c9219 */ /* 0x000fe2000001160c */
[----:B------:R-:W-:-:S03]  /*15d0*/  IMAD R2, R9, R2, R5 ;  /* 0x0000000209027224 */ /* 0x000fc600078e0205 */
[----:B------:R-:W-:-:S05]  /*15e0*/  @!P1 SEL R3, R37, R12, !P0 ;  /* 0x0000000c25039207 */ /* 0x000fca0004000000 */
[--C-:B------:R-:W-:Y:S02]  /*15f0*/  @!P1 IMAD.IADD R6, R6, 0x1, -R3.reuse ;  /* 0x0000000106069824 */ /* 0x100fe400078e0a03 */
[----:B------:R-:W-:Y:S01]  /*1600*/  @!P1 IMAD R3, R2, R13, R3 ;  /* 0x0000000d02039224 */ /* 0x000fe200078e0203 */
[----:B------:R-:W-:Y:S01]  /*1610*/  IADD3 R2, PT, PT, -R37, RZ, RZ ;  /* 0x000000ff25027210 */ /* 0x000fe20007ffe1ff */
[----:B------:R-:W-:Y:S02]  /*1620*/  @!P1 IMAD R5, R6, R9, R37 ;  /* 0x0000000906059224 */ /* 0x000fe400078e0225 */
[----:B------:R-:W-:Y:S02]  /*1630*/  @!P1 IMAD.MOV.U32 R37, RZ, RZ, R3 ;  /* 0x000000ffff259224 */ /* 0x000fe400078e0003 */
[----:B------:R-:W-:Y:S02]  /*1640*/  IMAD R2, R14, R2, R11 ;  /* 0x000000020e027224 */ /* 0x000fe400078e020b */
[----:B------:R-:W-:-:S02]  /*1650*/  IMAD R34, R5, R4, R7 ;  /* 0x0000000405227224 */ /* 0x000fc400078e0207 */
[----:B------:R-:W-:Y:S02]  /*1660*/  IMAD R37, R37, R14, R2 ;  /* 0x0000000e25257224 */ /* 0x000fe400078e0202 */
.L_x_19:
[----:B------:R-:W-:Y:S05]  /*1670*/  BRA.U UP0, `(.L_x_20) ;  /* 0x0000000100407547 */ /* 0x000fea000b800000 */
[----:B------:R-:W1:Y:S08]  /*1680*/  LDC.64 R4, c[0x0][0xb10] ;  /* 0x0002c400ff047b82 */ /* 0x000e700000000a00 */
[----:B------:R-:W2:Y:S08]  /*1690*/  LDC.64 R2, c[0x0][0xb18] ;  /* 0x0002c600ff027b82 */ /* 0x000eb00000000a00 */
[----:B------:R-:W3:Y:S08]  /*16a0*/  LDC R6, c[0x0][0xb20] ;  /* 0x0002c800ff067b82 */ /* 0x000ef00000000800 */
[----:B------:R-:W4:Y:S01]  /*16b0*/  LDC R12, c[0x0][0xb0c] ;  /* 0x0002c300ff0c7b82 */ /* 0x000f220000000800 */
[----:B-1----:R-:W-:-:S05]  /*16c0*/  IMAD.HI.U32 R4, R37, R4, RZ ;  /* 0x0000000425047227 */ /* 0x002fca00078e00ff */
[----:B------:R-:W-:Y:S01]  /*16d0*/  SHF.R.U32.HI R4, RZ, R5, R4 ;  /* 0x00000005ff047219 */ /* 0x000fe20000011604 */
[----:B--2---:R-:W-:Y:S01]  /*16e0*/  IMAD.HI.U32 R3, R34, R3, RZ ;  /* 0x0000000322037227 */ /* 0x004fe200078e00ff */
[----:B------:R-:W-:-:S04]  /*16f0*/  ISETP.NE.AND P0, PT, R2, 0x1, PT ;  /* 0x000000010200780c */ /* 0x000fc80003f05270 */
[----:B---3--:R-:W-:-:S04]  /*1700*/  SHF.R.U32.HI R3, RZ, R6, R3 ;  /* 0x00000006ff037219 */ /* 0x008fc80000011603 */
[----:B------:R-:W-:Y:S02]  /*1710*/  SEL R3, R34, R3, !P0 ;  /* 0x0000000322037207 */ /* 0x000fe40004000000 */
[----:B----4-:R-:W-:-:S04]  /*1720*/  ISETP.NE.AND P1, PT, R12, 0x1, PT ;  /* 0x000000010c00780c */ /* 0x010fc80003f25270 */
[----:B------:R-:W-:-:S05]  /*1730*/  SEL R6, R37, R4, !P1 ;  /* 0x0000000425067207 */ /* 0x000fca0004800000 */
[----:B------:R-:W-:Y:S02]  /*1740*/  IMAD.IADD R4, R3, 0x1, -R6 ;  /* 0x0000000103047824 */ /* 0x000fe400078e0a06 */
[----:B------:R-:W-:Y:S02]  /*1750*/  IMAD.IADD R3, R6, 0x1, -R3 ;  /* 0x0000000106037824 */ /* 0x000fe400078e0a03 */
[----:B------:R-:W-:Y:S02]  /*1760*/  IMAD R37, R4, R12, R37 ;  /* 0x0000000c04257224 */ /* 0x000fe400078e0225 */
[----:B------:R-:W-:Y:S02]  /*1770*/  IMAD R34, R3, R2, R34 ;  /* 0x0000000203227224 */ /* 0x000fe400078e0222 */
.L_x_20:
[----:B------:R-:W-:Y:S05]  /*1780*/  BRA.U !UP1, `(.L_x_21) ;  /* 0x00000001090c7547 */ /* 0x000fea000b800000 */
[----:B------:R-:W-:Y:S01]  /*1790*/  UCGABAR_WAIT ;  /* 0x0000000000007dc7 */ /* 0x000fe20008000000 */
[----:B------:R-:W-:Y:S01]  /*17a0*/  CCTL.IVALL ;  /* 0x00000000ff00798f */ /* 0x000fe20002000000 */
[----:B------:R-:W-:Y:S05]  /*17b0*/  BRA `(.L_x_22) ;  /* 0x0000000000047947 */ /* 0x000fea0003800000 */
.L_x_21:
[----:B------:R-:W-:Y:S06]  /*17c0*/  BAR.SYNC.DEFER_BLOCKING 0x0 ;  /* 0x0000000000007b1d */ /* 0x000fec0000010000 */
.L_x_22:
[----:B------:R-:W-:Y:S05]  /*17d0*/  BRA.U UP2, `(.L_x_23) ;  /* 0x0000001902007547 */ /* 0x000fea000b800000 */
[----:B------:R-:W1:Y:S01]  /*17e0*/  LDCU UR13, c[0x0][0x38c] ;  /* 0x00007180ff0d77ac */ /* 0x000e620008000800 */
[----:B------:R-:W2:Y:S01]  /*17f0*/  LDC R9, c[0x0][0x370] ;  /* 0x0000dc00ff097b82 */ /* 0x000ea20000000800 */
[----:B------:R-:W-:Y:S01]  /*1800*/  IMAD.SHL.U32 R16, R11, 0x40, RZ ;  /* 0x000000400b107824 */ /* 0x000fe200078e00ff */
[----:B------:R-:W-:Y:S01]  /*1810*/  PLOP3.LUT P1, PT, PT, PT, UP4, 0x80, 0x8 ;  /* 0x000000000008781c */ /* 0x000fe20003f2f048 */
[----:B------:R-:W-:Y:S01]  /*1820*/  HFMA2 R12, -RZ, RZ, 0, 0 ;  /* 0x00000000ff0c7431 */ /* 0x000fe200000001ff */
[----:B------:R-:W-:Y:S01]  /*1830*/  UISETP.NE.AND UP1, UPT, UR10, URZ, UPT ;  /* 0x000000ff0a00728c */ /* 0x000fe2000bf25270 */
[----:B------:R-:W-:Y:S01]  /*1840*/  ISETP.NE.AND P4, PT, R10, RZ, P5 ;  /* 0x000000ff0a00720c */ /* 0x000fe20002f85270 */
[----:B------:R-:W-:Y:S01]  /*1850*/  IMAD.MOV.U32 R15, RZ, RZ, 0x1 ;  /* 0x00000001ff0f7424 */ /* 0x000fe200078e00ff */
[----:B------:R-:W-:Y:S01]  /*1860*/  PLOP3.LUT P1, PT, P1, PT, PT, 0x8, 0x80 ;  /* 0x000000000080781c */ /* 0x000fe20000f2e170 */
[----:B------:R-:W3:Y:S01]  /*1870*/  LDC R0, c[0x0][0x374] ;  /* 0x0000dd00ff007b82 */ /* 0x000ee20000000800 */
[----:B------:R-:W-:Y:S01]  /*1880*/  IMAD.MOV.U32 R14, RZ, RZ, RZ ;  /* 0x000000ffff0e7224 */ /* 0x000fe200078e00ff */
[----:B------:R-:W-:Y:S01]  /*1890*/  MOV R8, 0x1 ;  /* 0x0000000100087802 */ /* 0x000fe20000000f00 */
[----:B------:R-:W-:Y:S01]  /*18a0*/  IMAD.MOV.U32 R10, RZ, RZ, RZ ;  /* 0x000000ffff0a7224 */ /* 0x000fe200078e00ff */
[----:B------:R-:W-:Y:S01]  /*18b0*/  LOP3.LUT R16, R16, 0x40, RZ, 0xc0, !PT ;  /* 0x0000004010107812 */ /* 0x000fe200078ec0ff */
[----:B------:R-:W4:Y:S01]  /*18c0*/  LDCU.64 UR22, c[0x0][0x348] ;  /* 0x00006900ff1677ac */ /* 0x000f220008000a00 */
[----:B-1----:R-:W-:-:S02]  /*18d0*/  UIADD3 UR8, UPT, UPT, UR13, 0x3f, URZ ;  /* 0x0000003f0d087890 */ /* 0x002fc4000fffe0ff */
[----:B------:R-:W-:Y:S02]  /*18e0*/  USEL UR25, UR4, 0x2, UP1 ;  /* 0x0000000204197887 */ /* 0x000fe40008800000 */
[----:B------:R-:W-:Y:S01]  /*18f0*/  USHF.R.S32.HI UR15, URZ, 0x1f, UR8 ;  /* 0x0000001fff0f7899 */ /* 0x000fe20008011408 */
[----:B------:R-:W-:-:S03]  /*1900*/  UMOV UR26, URZ ;  /* 0x000000ff001a7c82 */ /* 0x000fc60008000000 */
[----:B------:R-:W-:Y:S02]  /*1910*/  ULEA.HI UR15, UR15, UR8, URZ, 0x6 ;  /* 0x000000080f0f7291 */ /* 0x000fe4000f8f30ff */
[----:B------:R-:W-:Y:S02]  /*1920*/  UIADD3 UR8, UPT, UPT, UR13, -0x1, URZ ;  /* 0xffffffff0d087890 */ /* 0x000fe4000fffe0ff */
[----:B------:R-:W-:Y:S02]  /*1930*/  USHF.R.S32.HI UR15, URZ, 0x6, UR15 ;  /* 0x00000006ff0f7899 */ /* 0x000fe4000801140f */
[----:B------:R-:W-:Y:S02]  /*1940*/  UISETP.GE.U32.AND UP2, UPT, UR8, -0x7f, UPT ;  /* 0xffffff810800788c */ /* 0x000fe4000bf46070 */
[----:B------:R-:W-:Y:S02]  /*1950*/  UISETP.LT.U32.AND UP0, UPT, UR15, 0xd, UPT ;  /* 0x0000000d0f00788c */ /* 0x000fe4000bf01070 */
[----:B------:R-:W-:-:S02]  /*1960*/  UIADD3 UR13, UPT, UPT, UR13, 0x7e, URZ ;  /* 0x0000007e0d0d7890 */ /* 0x000fc4000fffe0ff */
[----:B------:R-:W-:-:S04]  /*1970*/  USEL UR14, UR15, 0xd, UP0 ;  /* 0x0000000d0f0e7887 */ /* 0x000fc80008000000 */
[----:B------:R-:W-:Y:S02]  /*1980*/  UIADD3 UR24, UPT, UPT, UR14, -0x1, URZ ;  /* 0xffffffff0e187890 */ /* 0x000fe4000fffe0ff */
[----:B------:R-:W-:Y:S02]  /*1990*/  @UP2 UIADD3 UR24, UPT, UPT, UR14, URZ, URZ ;  /* 0x000000ff0e182290 */ /* 0x000fe4000fffe0ff */
[----:B------:R-:W-:Y:S02]  /*19a0*/  UIADD3 UR27, UPT, UPT, UR15, -UR14, URZ ;  /* 0x8000000e0f1b7290 */ /* 0x000fe4000fffe0ff */
[----:B------:R-:W-:Y:S02]  /*19b0*/  UIADD3 UR21, UPT, UPT, UR24, 0x1, URZ ;  /* 0x0000000118157890 */ /* 0x000fe4000fffe0ff */
[----:B--2-4-:R-:W-:-:S12]  /*19c0*/  UIADD3 UR24, UPT, UPT, -UR24, URZ, URZ ;  /* 0x000000ff18187290 */ /* 0x014fd8000fffe1ff */
.L_x_43:
[----:B------:R-:W-:Y:S01]  /*19d0*/  UISETP.NE.AND UP0, UPT, UR37, URZ, UPT ;  /* 0x000000ff2500728c */ /* 0x000fe2000bf05270 */
[----:B------:R-:W1:Y:S08]  /*19e0*/  S2UR UR37, SR_CgaCtaId ;  /* 0x00000000002579c3 */ /* 0x000e700000008800 */
[----:B------:R-:W-:Y:S05]  /*19f0*/  BRA.U UP0, `(.L_x_24) ;  /* 0x0000000100347547 */ /* 0x000fea000b800000 */
[----:B------:R-:W2:Y:S01]  /*1a00*/  S2R R2, SR_CgaCtaId ;  /* 0x0000000000027919 */ /* 0x000ea20000008800 */
[----:B------:R-:W-:-:S04]  /*1a10*/  MOV R3, 0x400 ;  /* 0x0000040000037802 */ /* 0x000fc80000000f00 */
[----:B--2---:R-:W-:Y:S02]  /*1a20*/  LEA R3, R2, R3, 0x18 ;  /* 0x0000000302037211 */ /* 0x004fe400078ec0ff */
[----:B------:R-:W-:-:S03]  /*1a30*/  SHF.L.U32 R2, R8, 0x1f, RZ ;  /* 0x0000001f08027819 */ /* 0x000fc600000006ff */
[----:B------:R-:W-:-:S04]  /*1a40*/  IMAD R3, R10, 0x8, R3 ;  /* 0x000000080a037824 */ /* 0x000fc800078e0203 */
[----:B------:R-:W2:Y:S02]  /*1a50*/  SYNCS.PHASECHK.TRANS64.TRYWAIT P0, [R3+URZ+0x190], R2 ;  /* 0x00019002030075a7 */ /* 0x000ea400080011ff */
[----:B--2---:R-:W-:Y:S05]  /*1a60*/  @!P0 BRA `(.L_x_25) ;  /* 0x0000007400408947 */ /* 0x004fea0003800000 */
.L_x_159:
[----:B------:R-:W-:Y:S01]  /*1a70*/  VIADD R10, R10, 0x1 ;  /* 0x000000010a0a7836 */ /* 0x000fe20000000000 */
[----:B------:R2:W-:Y:S04]  /*1a80*/  SYNCS.ARRIVE.TRANS64.A1T0 RZ, [R3+URZ+0x180], RZ ;  /* 0x000180ff03ff79a7 */ /* 0x0005e800081000ff */
[----:B------:R-:W-:-:S04]  /*1a90*/  ISETP.NE.AND P0, PT, R10, 0x2, PT ;  /* 0x000000020a00780c */ /* 0x000fc80003f05270 */
[----:B------:R-:W-:Y:S02]  /*1aa0*/  SEL R10, R10, RZ, P0 ;  /* 0x000000ff0a0a7207 */ /* 0x000fe40000000000 */
[----:B--2---:R-:W-:-:S04]  /*1ab0*/  SEL R3, RZ, 0x1, P0 ;  /* 0x00000001ff037807 */ /* 0x004fc80000000000 */
[----:B------:R-:W-:-:S07]  /*1ac0*/  LOP3.LUT R8, R8, R3, RZ, 0x3c, !PT ;  /* 0x0000000308087212 */ /* 0x000fce00078e3cff */
.L_x_24:
[----:B------:R-:W-:Y:S01]  /*1ad0*/  UMOV UR4, 0x400 ;  /* 0x0000040000047882 */ /* 0x000fe20000000000 */
[----:B------:R-:W-:Y:S01]  /*1ae0*/  LEA.HI R3, R37, R37, RZ, 0x1 ;  /* 0x0000002525037211 */ /* 0x000fe200078f08ff */
[----:B-1----:R-:W-:Y:S01]  /*1af0*/  ULEA UR4, UR37, UR4, 0x18 ;  /* 0x0000000425047291 */ /* 0x002fe2000f8ec0ff */
[----:B------:R-:W-:Y:S01]  /*1b00*/  SHF.L.U32 R2, R15, 0x1f, RZ ;  /* 0x0000001f0f027819 */ /* 0x000fe200000006ff */
[----:B------:R-:W-:Y:S01]  /*1b10*/  UISETP.GE.U32.AND UP0, UPT, UR13, 0x7f, UPT ;  /* 0x0000007f0d00788c */ /* 0x000fe2000bf06070 */
[C---:B------:R-:W-:Y:S01]  /*1b20*/  R2UR UR9, R16.reuse ;  /* 0x00000000100972ca */ /* 0x040fe200000e0000 */
[----:B------:R-:W-:Y:S01]  /*1b30*/  ULEA UR8, UR26, UR4, 0x3 ;  /* 0x000000041a087291 */ /* 0x000fe2000f8e18ff */
[----:B------:R-:W-:Y:S01]  /*1b40*/  IMAD.SHL.U32 R3, R3, 0x40, RZ ;  /* 0x0000004003037824 */ /* 0x000fe200078e00ff */
[----:B------:R-:W-:Y:S01]  /*1b50*/  R2UR UR10, R16 ;  /* 0x00000000100a72ca */ /* 0x000fe200000e0000 */
[----:B------:R-:W-:-:S03]  /*1b60*/  UMOV UR28, URZ ;  /* 0x000000ff001c7c82 */ /* 0x000fc60008000000 */
[----:B------:R-:W-:-:S03]  /*1b70*/  R2UR UR34, R3 ;  /* 0x00000000032272ca */ /* 0x000fc600000e0000 */
[----:B------:R1:W2:Y:S01]  /*1b80*/  SYNCS.PHASECHK.TRANS64.TRYWAIT P0, [UR8+0x68], R2 ;  /* 0x00006802ff0075a7 */ /* 0x0002a20008001108 */
[----:B------:R-:W-:-:S09]  /*1b90*/  R2UR UR8, R34 ;  /* 0x00000000220872ca */ /* 0x000fd200000e0000 */
[----:B------:R-:W-:-:S04]  /*1ba0*/  ULOP3.LUT UR34, UR9, 0xffffff80, UR34, 0xf8, !UPT ;  /* 0xffffff8009227892 */ /* 0x000fc8000f8ef822 */
[----:B------:R-:W-:Y:S01]  /*1bb0*/  ULEA UR10, UR8, UR10, 0x7 ;  /* 0x0000000a080a7291 */ /* 0x000fe2000f8e38ff */
[----:B------:R-:W-:Y:S11]  /*1bc0*/  BRA.U !UP0, `(.L_x_26) ;  /* 0x0000000108c87547 */ /* 0x000ff6000b800000 */
[----:B------:R-:W-:Y:S01]  /*1bd0*/  UMOV UR16, UR24 ;  /* 0x0000001800107c82 */ /* 0x000fe20008000000 */
[----:B------:R-:W-:Y:S01]  /*1be0*/  UMOV UR20, UR26 ;  /* 0x0000001a00147c82 */ /* 0x000fe20008000000 */
[----:B------:R-:W-:Y:S01]  /*1bf0*/  UMOV UR11, URZ ;  /* 0x000000ff000b7c82 */ /* 0x000fe20008000000 */
[----:B------:R-:W-:-:S05]  /*1c00*/  UMOV UR35, UR6 ;  /* 0x0000000600237c82 */ /* 0x000fca0008000000 */
.L_x_32:
[----:B------:R-:W-:Y:S01]  /*1c10*/  ULEA UR33, UR20, UR4, 0x3 ;  /* 0x0000000414217291 */ /* 0x000fe2000f8e18ff */
[----:B------:R-:W-:Y:S01]  /*1c20*/  @P5 MOV R3, 0x8000 ;  /* 0x0000800000035802 */ /* 0x000fe20000000f00 */
[----:B-12---:R-:W-:Y:S10]  /*1c30*/  @P0 BRA `(.L_x_27) ;  /* 0x00000000000c0947 */ /* 0x006ff40003800000 */
[----:B------:R-:W-:-:S04]  /*1c40*/  SHF.L.U32 R5, R15, 0x1f, RZ ;  /* 0x0000001f0f057819 */ /* 0x000fc800000006ff */
[----:B------:R-:W2:Y:S02]  /*1c50*/  SYNCS.PHASECHK.TRANS64.TRYWAIT P0, [UR33+0x68], R5 ;  /* 0x00006805ff0075a7 */ /* 0x000ea40008001121 */
[----:B--2---:R-:W-:Y:S05]  /*1c60*/  @!P0 BRA `(.L_x_28) ;  /* 0x0000007000d48947 */ /* 0x004fea0003800000 */
.L_x_27:
[----:B------:R2:W-:Y:S01]  /*1c70*/  @P5 SYNCS.ARRIVE.TRANS64 RZ, [UR33], R3 ;  /* 0x00000003ffff59a7 */ /* 0x0005e20008000021 */
[----:B------:R-:W-:Y:S02]  /*1c80*/  ULOP3.LUT UR8, UR25, 0x2, URZ, 0xfc, !UPT ;  /* 0x0000000219087892 */ /* 0x000fe4000f8efcff */
[----:B------:R-:W-:Y:S02]  /*1c90*/  UIADD3 UR16, UPT, UPT, UR16, 0x1, URZ ;  /* 0x0000000110107890 */ /* 0x000fe4000fffe0ff */
[----:B------:R-:W-:Y:S02]  /*1ca0*/  UISETP.NE.AND UP0, UPT, UR8, 0x2, UPT ;  /* 0x000000020800788c */ /* 0x000fe4000bf05270 */
[----:B------:R-:W-:-:S07]  /*1cb0*/  UISETP.NE.AND UP2, UPT, UR16, 0x1, UPT ;  /* 0x000000011000788c */ /* 0x000fce000bf45270 */
[----:B------:R-:W-:Y:S05]  /*1cc0*/  BRA.U UP0, `(.L_x_29) ;  /* 0x0000000100047547 */ /* 0x000fea000b800000 */
[----:B------:R-:W-:Y:S05]  /*1cd0*/  BPT.TRAP 0x1 ;  /* 0x000000040000795c */ /* 0x000fea0000300000 */
.L_x_29:
[----:B------:R-:W-:Y:S04]  /*1ce0*/  BSSY.RECONVERGENT B0, `(.L_x_30) ;  /* 0x0000003000007945 */ /* 0x000fe80003800200 */
[----:B------:R-:W-:Y:S05]  /*1cf0*/  @!P4 BRA `(.L_x_31) ;  /* 0x000000000004c947 */ /* 0x000fea0003800000 */
[----:B------:R-:W-:Y:S05]  /*1d00*/  BPT.TRAP 0x1 ;  /* 0x000000040000795c */ /* 0x000fea0000300000 */
.L_x_31:
[----:B------:R-:W-:Y:S05]  /*1d10*/  BSYNC.RECONVERGENT B0 ;  /* 0x0000000000007941 */ /* 0x000fea0003800200 */
.L_x_30:
[----:B------:R-:W-:Y:S02]  /*1d20*/  UIADD3 UR26, UPT, UPT, UR20, 0x1, URZ ;  /* 0x00000001141a7890 */ /* 0x000fe4000fffe0ff */
[----:B------:R-:W-:Y:S02]  /*1d30*/  UIADD3 UR38, UP1, UPT, UR22, 0x80, URZ ;  /* 0x0000008016267890 */ /* 0x000fe4000ff3e0ff */
[----:B------:R-:W-:Y:S02]  /*1d40*/  UISETP.NE.AND UP0, UPT, UR26, 0xd, UPT ;  /* 0x0000000d1a00788c */ /* 0x000fe4000bf05270 */
[----:B------:R-:W-:Y:S02]  /*1d50*/  ULOP3.LUT UR33, UR33, 0xfefffff8, URZ, 0xc0, !UPT ;  /* 0xfefffff821217892 */ /* 0x000fe4000f8ec0ff */
[----:B------:R-:W-:Y:S02]  /*1d60*/  USEL UR9, URZ, 0x1, UP0 ;  /* 0x00000001ff097887 */ /* 0x000fe40008000000 */
[----:B------:R-:W-:-:S02]  /*1d70*/  USEL UR26, UR26, URZ, UP0 ;  /* 0x000000ff1a1a7287 */ /* 0x000fc40008000000 */
[----:B------:R-:W-:Y:S02]  /*1d80*/  UIADD3 UR30, UP0, UPT, UR22, 0x180, URZ ;  /* 0x00000180161e7890 */ /* 0x000fe4000ff1e0ff */
[----:B------:R-:W-:Y:S01]  /*1d90*/  ULEA UR8, UR26, UR4, 0x3 ;  /* 0x000000041a087291 */ /* 0x000fe2000f8e18ff */
[----:B------:R-:W-:Y:S01]  /*1da0*/  LOP3.LUT R15, R15, UR9, RZ, 0x3c, !PT ;  /* 0x000000090f0f7c12 */ /* 0x000fe2000f8e3cff */
[----:B------:R-:W-:Y:S02]  /*1db0*/  UIADD3.X UR39, UPT, UPT, URZ, UR23, URZ, UP1, !UPT ;  /* 0x00000017ff277290 */ /* 0x000fe40008ffe4ff */
[----:B------:R-:W-:Y:S01]  /*1dc0*/  UPRMT UR17, URZ, 0x5410, UR5 ;  /* 0x00005410ff117896 */ /* 0x000fe20008000005 */
[----:B-1----:R-:W-:Y:S01]  /*1dd0*/  SHF.L.U32 R2, R15, 0x1f, RZ ;  /* 0x0000001f0f027819 */ /* 0x002fe200000006ff */
[----:B------:R-:W-:Y:S01]  /*1de0*/  UIADD3.X UR31, UPT, UPT, URZ, UR23, URZ, UP0, !UPT ;  /* 0x00000017ff1f7290 */ /* 0x000fe200087fe4ff */
[----:B------:R-:W-:Y:S02]  /*1df0*/  UMOV UR18, 0x0 ;  /* 0x0000000000127882 */ /* 0x000fe40000000000 */
[----:B------:R4:W1:Y:S01]  /*1e00*/  SYNCS.PHASECHK.TRANS64.TRYWAIT P0, [UR8+0x68], R2 ;  /* 0x00006802ff0075a7 */ /* 0x0008620008001108 */
[----:B------:R-:W-:Y:S01]  /*1e10*/  USHF.L.U32 UR8, UR20, 0xd, URZ ;  /* 0x0000000d14087899 */ /* 0x000fe200080006ff */
[----:B------:R-:W-:Y:S01]  /*1e20*/  UMOV UR19, 0x10000000 ;  /* 0x1000000000137882 */ /* 0x000fe20000000000 */
[----:B------:R-:W-:-:S02]  /*1e30*/  UMOV UR12, UR36 ;  /* 0x00000024000c7c82 */ /* 0x000fc40008000000 */
[----:B------:R-:W-:Y:S02]  /*1e40*/  ULEA UR32, UR7, UR8, 0x1 ;  /* 0x0000000807207291 */ /* 0x000fe4000f8e08ff */
[----:B------:R-:W-:Y:S02]  /*1e50*/  UIADD3 UR8, UPT, UPT, UR4, 0x1e300, UR8 ;  /* 0x0001e30004087890 */ /* 0x000fe4000fffe008 */
[----:B------:R-:W-:Y:S01]  /*1e60*/  UIADD3 UR32, UPT, UPT, UR4, 0x4300, UR32 ;  /* 0x0000430004207890 */ /* 0x000fe2000fffe020 */
[----:B------:R-:W-:Y:S01]  /*1e70*/  UMOV UR9, UR33 ;  /* 0x0000002100097c82 */ /* 0x000fe20008000000 */
[----:B------:R-:W-:Y:S01]  /*1e80*/  UMOV UR28, UR21 ;  /* 0x00000015001c7c82 */ /* 0x000fe20008000000 */
[----:B------:R-:W-:-:S06]  /*1e90*/  UMOV UR20, UR26 ;  /* 0x0000001a00147c82 */ /* 0x000fcc0008000000 */
[----:B------:R2:W-:Y:S01]  /*1ea0*/  UTMALDG.3D.MULTICAST.2CTA [UR32], [UR38], UR17, desc[UR18] ;  /* 0x00001220260073b4 */ /* 0x0005e20008211811 */
[----:B------:R3:W-:Y:S01]  /*1eb0*/  UTMALDG.3D.2CTA [UR8], [UR30], desc[UR18] ;  /* 0x000012081e0075b4 */ /* 0x0007e20008211000 */
[----:B--2---:R-:W-:Y:S02]  /*1ec0*/  UIADD3 UR35, UPT, UPT, UR35, 0x40, URZ ;  /* 0x0000004023237890 */ /* 0x004fe4000fffe0ff */
[----:B---3--:R-:W-:Y:S01]  /*1ed0*/  UIADD3 UR11, UPT, UPT, UR11, 0x40, URZ ;  /* 0x000000400b0b7890 */ /* 0x008fe2000fffe0ff */
[----:B----4-:R-:W-:Y:S11]  /*1ee0*/  BRA.U UP2, `(.L_x_32) ;  /* 0xfffffffd02487547 */ /* 0x010ff6000b83ffff */
.L_x_26:
[----:B------:R-:W-:Y:S01]  /*1ef0*/  ULEA UR8, UR26, UR4, 0x3 ;  /* 0x000000041a087291 */ /* 0x000fe2000f8e18ff */
[----:B-1----:R-:W-:Y:S01]  /*1f00*/  SHF.L.U32 R2, R15, 0x1f, RZ ;  /* 0x0000001f0f027819 */ /* 0x002fe200000006ff */
[----:B------:R-:W-:Y:S01]  /*1f10*/  @!P1 SYNCS.ARRIVE.TRANS64.A1T0 RZ, [UR4+0x118], RZ ;  /* 0x000118ffffff99a7 */ /* 0x000fe20008100004 */
[----:B------:R-:W-:-:S06]  /*1f20*/  UISETP.GT.AND UP0, UPT, UR15, UR14, UPT ;  /* 0x0000000e0f00728c */ /* 0x000fcc000bf04270 */
[----:B--2---:R1:W2:Y:S03]  /*1f30*/  SYNCS.PHASECHK.TRANS64.TRYWAIT P0, [UR8+0x68], R2 ;  /* 0x00006802ff0075a7 */ /* 0x0042a60008001108 */
[----:B------:R-:W-:Y:S05]  /*1f40*/  BRA.U !UP0, `(.L_x_33) ;  /* 0x0000000108c47547 */ /* 0x000fea000b800000 */
[----:B------:R-:W-:Y:S01]  /*1f50*/  UIADD3 UR29, UPT, UPT, UR27, UR28, URZ ;  /* 0x0000001c1b1d7290 */ /* 0x000fe2000fffe0ff */
[----:B------:R-:W-:-:S11]  /*1f60*/  UMOV UR31, UR26 ;  /* 0x0000001a001f7c82 */ /* 0x000fd60008000000 */
.L_x_39:
[----:B------:R-:W-:Y:S01]  /*1f70*/  ULEA UR17, UR31, UR4, 0x3 ;  /* 0x000000041f117291 */ /* 0x000fe2000f8e18ff */
[----:B--2---:R-:W-:Y:S01]  /*1f80*/  @P5 MOV R3, 0x8000 ;  /* 0x0000800000035802 */ /* 0x004fe20000000f00 */
[----:B-12---:R-:W-:Y:S10]  /*1f90*/  @P0 BRA `(.L_x_34) ;  /* 0x00000000000c0947 */ /* 0x006ff40003800000 */
[----:B------:R-:W-:-:S04]  /*1fa0*/  SHF.L.U32 R5, R15, 0x1f, RZ ;  /* 0x0000001f0f057819 */ /* 0x000fc800000006ff */
[----:B------:R-:W2:Y:S02]  /*1fb0*/  SYNCS.PHASECHK.TRANS64.TRYWAIT P0, [UR17+0x68], R5 ;  /* 0x00006805ff0075a7 */ /* 0x000ea40008001111 */
[----:B--2---:R-:W-:Y:S05]  /*1fc0*/  @!P0 BRA `(.L_x_35) ;  /* 0x0000007000148947 */ /* 0x004fea0003800000 */
.L_x_34:
[----:B------:R2:W-:Y:S01]  /*1fd0*/  @P5 SYNCS.ARRIVE.TRANS64 RZ, [UR17], R3 ;  /* 0x00000003ffff59a7 */ /* 0x0005e20008000011 */
[----:B------:R-:W-:-:S04]  /*1fe0*/  ULOP3.LUT UR8, UR25, 0x2, URZ, 0xfc, !UPT ;  /* 0x0000000219087892 */ /* 0x000fc8000f8efcff */
[----:B------:R-:W-:-:S09]  /*1ff0*/  UISETP.NE.AND UP0, UPT, UR8, 0x2, UPT ;  /* 0x000000020800788c */ /* 0x000fd2000bf05270 */
[----:B------:R-:W-:Y:S05]  /*2000*/  BRA.U UP0, `(.L_x_36) ;  /* 0x0000000100047547 */ /* 0x000fea000b800000 */
[----:B------:R-:W-:Y:S05]  /*2010*/  BPT.TRAP 0x1 ;  /* 0x000000040000795c */ /* 0x000fea0000300000 */
.L_x_36:
[----:B------:R-:W-:Y:S04]  /*2020*/  BSSY.RECONVERGENT B0, `(.L_x_37) ;  /* 0x0000003000007945 */ /* 0x000fe80003800200 */
[----:B------:R-:W-:Y:S05]  /*2030*/  @!P4 BRA `(.L_x_38) ;  /* 0x000000000004c947 */ /* 0x000fea0003800000 */
[----:B------:R-:W-:Y:S05]  /*2040*/  BPT.TRAP 0x1 ;  /* 0x000000040000795c */ /* 0x000fea0000300000 */
.L_x_38:
[----:B------:R-:W-:Y:S05]  /*2050*/  BSYNC.RECONVERGENT B0 ;  /* 0x0000000000007941 */ /* 0x000fea0003800200 */
.L_x_37:
[----:B------:R-:W-:Y:S02]  /*2060*/  UIADD3 UR26, UPT, UPT, UR31, 0x1, URZ ;  /* 0x000000011f1a7890 */ /* 0x000fe4000fffe0ff */
[----:B------:R-:W-:Y:S02]  /*2070*/  UIADD3 UR40, UP1, UPT, UR22, 0x80, URZ ;  /* 0x0000008016287890 */ /* 0x000fe4000ff3e0ff */
[----:B------:R-:W-:Y:S02]  /*2080*/  UISETP.NE.AND UP0, UPT, UR26, 0xd, UPT ;  /* 0x0000000d1a00788c */ /* 0x000fe4000bf05270 */
[----:B------:R-:W-:Y:S02]  /*2090*/  USHF.L.U32 UR11, UR28, 0x6, URZ ;  /* 0x000000061c0b7899 */ /* 0x000fe400080006ff */
[----:B------:R-:W-:Y:S02]  /*20a0*/  USEL UR9, URZ, 0x1, UP0 ;  /* 0x00000001ff097887 */ /* 0x000fe40008000000 */
[----:B------:R-:W-:-:S02]  /*20b0*/  USEL UR26, UR26, URZ, UP0 ;  /* 0x000000ff1a1a7287 */ /* 0x000fc40008000000 */
[----:B------:R-:W-:Y:S02]  /*20c0*/  UIADD3 UR38, UP0, UPT, UR22, 0x180, URZ ;  /* 0x0000018016267890 */ /* 0x000fe4000ff1e0ff */
[----:B------:R-:W-:Y:S01]  /*20d0*/  ULEA UR8, UR26, UR4, 0x3 ;  /* 0x000000041a087291 */ /* 0x000fe2000f8e18ff */
[----:B------:R-:W-:Y:S01]  /*20e0*/  LOP3.LUT R15, R15, UR9, RZ, 0x3c, !PT ;  /* 0x000000090f0f7c12 */ /* 0x000fe2000f8e3cff */
[----:B------:R-:W-:Y:S02]  /*20f0*/  ULOP3.LUT UR17, UR17, 0xfefffff8, URZ, 0xc0, !UPT ;  /* 0xfefffff811117892 */ /* 0x000fe4000f8ec0ff */
[----:B------:R-:W-:Y:S01]  /*2100*/  UIADD3 UR19, UPT, UPT, UR6, UR11, URZ ;  /* 0x0000000b06137290 */ /* 0x000fe2000fffe0ff */
[----:B-1----:R-:W-:Y:S01]  /*2110*/  SHF.L.U32 R2, R15, 0x1f, RZ ;  /* 0x0000001f0f027819 */ /* 0x002fe200000006ff */
[----:B------:R-:W-:Y:S02]  /*2120*/  UIADD3.X UR41, UPT, UPT, URZ, UR23, URZ, UP1, !UPT ;  /* 0x00000017ff297290 */ /* 0x000fe40008ffe4ff */
[----:B------:R-:W-:Y:S01]  /*2130*/  UPRMT UR30, URZ, 0x5410, UR5 ;  /* 0x00005410ff1e7896 */ /* 0x000fe20008000005 */
[----:B------:R4:W1:Y:S01]  /*2140*/  SYNCS.PHASECHK.TRANS64.TRYWAIT P0, [UR8+0x68], R2 ;  /* 0x00006802ff0075a7 */ /* 0x0008620008001108 */
[----:B------:R-:W-:-:S02]  /*2150*/  USHF.L.U32 UR8, UR31, 0xd, URZ ;  /* 0x0000000d1f087899 */ /* 0x000fc400080006ff */
[----:B------:R-:W-:Y:S02]  /*2160*/  UIADD3.X UR39, UPT, UPT, URZ, UR23, URZ, UP0, !UPT ;  /* 0x00000017ff277290 */ /* 0x000fe400087fe4ff */
[----:B------:R-:W-:Y:S02]  /*2170*/  ULEA UR16, UR7, UR8, 0x1 ;  /* 0x0000000807107291 */ /* 0x000fe4000f8e08ff */
[----:B------:R-:W-:Y:S02]  /*2180*/  UIADD3 UR8, UPT, UPT, UR4, 0x1e300, UR8 ;  /* 0x0001e30004087890 */ /* 0x000fe4000fffe008 */
[----:B------:R-:W-:Y:S01]  /*2190*/  UIADD3 UR16, UPT, UPT, UR4, 0x4300, UR16 ;  /* 0x0000430004107890 */ /* 0x000fe2000fffe010 */
[----:B------:R-:W-:Y:S01]  /*21a0*/  UMOV UR32, 0x0 ;  /* 0x0000000000207882 */ /* 0x000fe20000000000 */
[----:B------:R-:W-:Y:S01]  /*21b0*/  UMOV UR33, 0x10000000 ;  /* 0x1000000000217882 */ /* 0x000fe20000000000 */
[----:B------:R-:W-:Y:S01]  /*21c0*/  UMOV UR18, UR34 ;  /* 0x0000002200127c82 */ /* 0x000fe20008000000 */
[----:B------:R-:W-:Y:S01]  /*21d0*/  UMOV UR20, UR36 ;  /* 0x0000002400147c82 */ /* 0x000fe20008000000 */
[----:B------:R-:W-:Y:S01]  /*21e0*/  UMOV UR12, UR36 ;  /* 0x00000024000c7c82 */ /* 0x000fe20008000000 */
[----:B------:R-:W-:Y:S01]  /*21f0*/  UMOV UR9, UR17 ;  /* 0x0000001100097c82 */ /* 0x000fe20008000000 */
[----:B------:R-:W-:-:S02]  /*2200*/  UIADD3 UR28, UPT, UPT, UR28, 0x1, URZ ;  /* 0x000000011c1c7890 */ /* 0x000fc4000fffe0ff */
[----:B------:R4:W-:Y:S01]  /*2210*/  UTMALDG.3D.MULTICAST.2CTA [UR16], [UR40], UR30, desc[UR32] ;  /* 0x00002010280073b4 */ /* 0x0009e2000821181e */
[----:B------:R-:W-:Y:S01]  /*2220*/  UMOV UR31, UR26 ;  /* 0x0000001a001f7c82 */ /* 0x000fe20008000000 */
[----:B------:R-:W-:Y:S01]  /*2230*/  UISETP.NE.AND UP0, UPT, UR28, UR29, UPT ;  /* 0x0000001d1c00728c */ /* 0x000fe2000bf05270 */
[----:B------:R4:W-:Y:S08]  /*2240*/  UTMALDG.3D.2CTA [UR8], [UR38], desc[UR32] ;  /* 0x00002008260075b4 */ /* 0x0009f00008211000 */
[----:B----4-:R-:W-:Y:S05]  /*2250*/  BRA.U UP0, `(.L_x_39) ;  /* 0xfffffffd00447547 */ /* 0x010fea000b83ffff */
.L_x_33:
[----:B-1----:R-:W-:Y:S01]  /*2260*/  LEA R2, R14, UR4, 0x3 ;  /* 0x000000040e027c11 */ /* 0x002fe2000f8e18ff */
[----:B------:R-:W-:Y:S01]  /*2270*/  NOP ;  /* 0x0000000000007918 */ /* 0x000fe20000000000 */
[----:B--2---:R-:W-:Y:S02]  /*2280*/  SHF.L.U32 R3, R12, 0x1f, RZ ;  /* 0x0000001f0c037819 */ /* 0x004fe400000006ff */
[----:B------:R-:W-:Y:S02]  /*2290*/  LEA R4, R14, UR4, 0x4 ;  /* 0x000000040e047c11 */ /* 0x000fe4000f8e20ff */
[----:B------:R-:W1:Y:S02]  /*22a0*/  SYNCS.PHASECHK.TRANS64.TRYWAIT P0, [R2+URZ+0x120], R3 ;  /* 0x00012003020075a7 */ /* 0x000e6400080011ff */
[----:B-1----:R-:W-:Y:S05]  /*22b0*/  @!P0 BRA `(.L_x_40) ;  /* 0x0000006c00708947 */ /* 0x002fea0003800000 */
.L_x_162:
[----:B------:R-:W2:Y:S01]  /*22c0*/  LDS.128 R4, [R4+0x1b0] ;  /* 0x0001b00004047984 */ /* 0x000ea20000000c00 */
[----:B------:R-:W-:Y:S01]  /*22d0*/  ISETP.GE.AND P0, PT, R26, 0x1, PT ;  /* 0x000000011a00780c */ /* 0x000fe20003f06270 */
[----:B-1----:R-:W-:Y:S01]  /*22e0*/  VIADD R2, R2, 0x130 ;  /* 0x0000013002027836 */ /* 0x002fe20000000000 */
[----:B------:R-:W-:Y:S01]  /*22f0*/  @!PT LDS RZ, [RZ] ;  /* 0x00000000fffff984 */ /* 0x000fe20000000800 */
[----:B------:R-:W-:Y:S01]  /*2300*/  @!PT LDS RZ, [RZ] ;  /* 0x00000000fffff984 */ /* 0x000fe20000000800 */
[----:B------:R-:W-:Y:S01]  /*2310*/  @!PT LDS RZ, [RZ] ;  /* 0x00000000fffff984 */ /* 0x000fe20000000800 */
[----:B------:R-:W-:Y:S01]  /*2320*/  @!PT LDS RZ, [RZ] ;  /* 0x00000000fffff984 */ /* 0x000fe20000000800 */
[----:B------:R1:W-:Y:S06]  /*2330*/  MEMBAR.ALL.CTA ;  /* 0x0000000000007992 */ /* 0x0003ec0000008000 */
[----:B-1----:R-:W1:Y:S01]  /*2340*/  FENCE.VIEW.ASYNC.S ;  /* 0x00000000000073c6 */ /* 0x002e620000000000 */
[----:B------:R-:W-:-:S04]  /*2350*/  PRMT R2, RZ, 0x654, R2 ;  /* 0x00000654ff027816 */ /* 0x000fc80000000002 */
[----:B-1----:R1:W-:Y:S01]  /*2360*/  SYNCS.ARRIVE.TRANS64.RED.A1T0 RZ, [R2+URZ], RZ ;  /* 0x000000ff02ff79a7 */ /* 0x0023e200081004ff */
[----:B--2---:R-:W-:-:S13]  /*2370*/  LOP3.LUT P2, RZ, R6, 0x1, RZ, 0xc0, !PT ;  /* 0x0000000106ff7812 */ /* 0x004fda000784c0ff */
[----:B------:R-:W-:Y:S01]  /*2380*/  @P2 SHF.R.U32.HI R3, RZ, 0x10, R5 ;  /* 0x00000010ff032819 */ /* 0x000fe20000011605 */
[----:B------:R-:W-:Y:S01]  /*2390*/  VOTEU.ANY UP0, P2 ;  /* 0x0000000000ff7886 */ /* 0x000fe20001000100 */
[----:B------:R-:W-:Y:S02]  /*23a0*/  @P2 MOV R13, R4 ;  /* 0x00000004000d2202 */ /* 0x000fe40000000f00 */
[----:B------:R-:W-:Y:S02]  /*23b0*/  @P2 R2UR.BROADCAST UR8, R3 ;  /* 0x00000000030822ca */ /* 0x000fe400008e0000 */
[----:B------:R-:W-:-:S11]  /*23c0*/  @P2 LOP3.LUT R11, R5, 0xffff, RZ, 0xc0, !PT ;  /* 0x0000ffff050b2812 */ /* 0x000fd600078ec0ff */
[----:B------:R-:W-:Y:S01]  /*23d0*/  @UP0 UMOV UR36, UR8 ;  /* 0x0000000800240c82 */ /* 0x000fe20008000000 */
[----:B-1----:R-:W-:Y:S05]  /*23e0*/  @!P0 BRA `(.L_x_41) ;  /* 0x0000000000b88947 */ /* 0x002fea0003800000 */
[----:B------:R-:W3:Y:S01]  /*23f0*/  LDC.64 R4, c[0x0][0xb18] ;  /* 0x0002c600ff047b82 */ /* 0x000ee20000000a00 */
[----:B------:R-:W-:-:S07]  /*2400*/  ISETP.NE.AND P3, PT, R26, 0x1, PT ;  /* 0x000000011a00780c */ /* 0x000fce0003f65270 */
[----:B------:R-:W1:Y:S08]  /*2410*/  LDC.64 R6, c[0x0][0xb10] ;  /* 0x0002c400ff067b82 */ /* 0x000e700000000a00 */
[----:B------:R-:W2:Y:S08]  /*2420*/  LDC R17, c[0x0][0xb20] ;  /* 0x0002c800ff117b82 */ /* 0x000eb00000000800 */
[----:B------:R-:W4:Y:S01]  /*2430*/  LDC R18, c[0x0][0xb0c] ;  /* 0x0002c300ff127b82 */ /* 0x000f220000000800 */
[----:B---3--:R-:W-:Y:S01]  /*2440*/  IMAD.HI.U32 R22, R0, R5, RZ ;  /* 0x0000000500167227 */ /* 0x008fe200078e00ff */
[----:B------:R-:W-:-:S06]  /*2450*/  ISETP.NE.AND P0, PT, R4, 0x1, PT ;  /* 0x000000010400780c */ /* 0x000fcc0003f05270 */
[----:B------:R-:W3:Y:S01]  /*2460*/  LDC.64 R2, c[0x0][0xb28] ;  /* 0x0002ca00ff027b82 */ /* 0x000ee20000000a00 */
[----:B-1----:R-:W-:-:S04]  /*2470*/  IMAD.HI.U32 R20, R9, R6, RZ ;  /* 0x0000000609147227 */ /* 0x002fc800078e00ff */
[----:B------:R-:W-:Y:S01]  /*2480*/  IMAD.HI.U32 R24, R13, R6, RZ ;  /* 0x000000060d187227 */ /* 0x000fe200078e00ff */
[----:B------:R-:W-:Y:S02]  /*2490*/  SHF.R.U32.HI R20, RZ, R7, R20 ;  /* 0x00000007ff147219 */ /* 0x000fe40000011614 */
[----:B--2---:R-:W-:Y:S01]  /*24a0*/  SHF.R.U32.HI R19, RZ, R17, R22 ;  /* 0x00000011ff137219 */ /* 0x004fe20000011616 */
[----:B------:R-:W-:Y:S01]  /*24b0*/  IMAD.HI.U32 R22, R11, R5, RZ ;  /* 0x000000050b167227 */ /* 0x000fe200078e00ff */
[----:B------:R-:W-:Y:S02]  /*24c0*/  SHF.R.U32.HI R24, RZ, R7, R24 ;  /* 0x00000007ff187219 */ /* 0x000fe40000011618 */
[----:B------:R-:W-:Y:S02]  /*24d0*/  SEL R19, R0, R19, !P0 ;  /* 0x0000001300137207 */ /* 0x000fe40004000000 */
[----:B------:R-:W-:Y:S02]  /*24e0*/  SHF.R.U32.HI R22, RZ, R17, R22 ;  /* 0x00000011ff167219 */ /* 0x000fe40000011616 */
[----:B----4-:R-:W-:-:S02]  /*24f0*/  ISETP.NE.AND P1, PT, R18, 0x1, PT ;  /* 0x000000011200780c */ /* 0x010fc40003f25270 */
[----:B------:R-:W-:Y:S02]  /*2500*/  SEL R5, R11, R22, !P0 ;  /* 0x000000160b057207 */ /* 0x000fe40004000000 */
[----:B------:R-:W-:Y:S02]  /*2510*/  SEL R21, R9, R20, !P1 ;  /* 0x0000001409157207 */ /* 0x000fe40004800000 */
[----:B------:R-:W-:Y:S01]  /*2520*/  SEL R7, R13, R24, !P1 ;  /* 0x000000180d077207 */ /* 0x000fe20004800000 */
[----:B---3--:R-:W-:Y:S01]  /*2530*/  IMAD.HI.U32 R20, R19, R2, RZ ;  /* 0x0000000213147227 */ /* 0x008fe200078e00ff */
[----:B------:R-:W-:-:S03]  /*2540*/  IADD3 R17, PT, PT, -R5, RZ, RZ ;  /* 0x000000ff05117210 */ /* 0x000fc60007ffe1ff */
        /* <DEDUP_REMOVED lines=11> */
[----:B------:R-:W-:-:S04]  /*2600*/  @!P0 IMAD.HI.U32 R20, R7, R2, RZ ;  /* 0x0000000207148227 */ /* 0x000fc800078e00ff */
[----:B------:R-:W-:Y:S01]  /*2610*/  IMAD.MOV R2, RZ, RZ, -R6 ;  /* 0x000000ffff027224 */ /* 0x000fe200078e0a06 */
[----:B------:R-:W-:-:S03]  /*2620*/  @!P0 SHF.R.U32.HI R20, RZ, R3, R20 ;  /* 0x00000003ff148219 */ /* 0x000fc60000011614 */
[----:B------:R-:W-:Y:S01]  /*2630*/  IMAD R2, R26, R2, R5 ;  /* 0x000000021a027224 */ /* 0x000fe200078e0205 */
        /* <DEDUP_REMOVED lines=9> */
.L_x_41:
[----:B------:R-:W1:Y:S02]  /*26d0*/  LDCU UR8, c[0x0][0xb30] ;  /* 0x00016600ff0877ac */ /* 0x000e640008000800 */
[----:B-1----:R-:W-:-:S09]  /*26e0*/  UISETP.NE.AND UP0, UPT, UR8, 0x1, UPT ;  /* 0x000000010800788c */ /* 0x002fd2000bf05270 */
[----:B------:R-:W-:Y:S05]  /*26f0*/  BRA.U UP0, `(.L_x_42) ;  /* 0x0000000100407547 */ /* 0x000fea000b800000 */
[----:B------:R-:W1:Y:S08]  /*2700*/  LDC.64 R4, c[0x0][0xb10] ;  /* 0x0002c400ff047b82 */ /* 0x000e700000000a00 */
[----:B------:R-:W2:Y:S08]  /*2710*/  LDC.64 R2, c[0x0][0xb18] ;  /* 0x0002c600ff027b82 */ /* 0x000eb00000000a00 */
[----:B------:R-:W4:Y:S08]  /*2720*/  LDC R6, c[0x0][0xb20] ;  /* 0x0002c800ff067b82 */ /* 0x000f300000000800 */
[----:B------:R-:W3:Y:S01]  /*2730*/  LDC R18, c[0x0][0xb0c] ;  /* 0x0002c300ff127b82 */ /* 0x000ee20000000800 */
[----:B-1----:R-:W-:-:S05]  /*2740*/  IMAD.HI.U32 R4, R13, R4, RZ ;  /* 0x000000040d047227 */ /* 0x002fca00078e00ff */
[----:B------:R-:W-:Y:S01]  /*2750*/  SHF.R.U32.HI R4, RZ, R5, R4 ;  /* 0x00000005ff047219 */ /* 0x000fe20000011604 */
[----:B--2---:R-:W-:Y:S01]  /*2760*/  IMAD.HI.U32 R3, R11, R3, RZ ;  /* 0x000000030b037227 */ /* 0x004fe200078e00ff */
[----:B------:R-:W-:-:S04]  /*2770*/  ISETP.NE.AND P0, PT, R2, 0x1, PT ;  /* 0x000000010200780c */ /* 0x000fc80003f05270 */
[----:B----4-:R-:W-:-:S04]  /*2780*/  SHF.R.U32.HI R6, RZ, R6, R3 ;  /* 0x00000006ff067219 */ /* 0x010fc80000011603 */
[----:B------:R-:W-:Y:S02]  /*2790*/  SEL R3, R11, R6, !P0 ;  /* 0x000000060b037207 */ /* 0x000fe40004000000 */
[----:B---3--:R-:W-:-:S04]  /*27a0*/  ISETP.NE.AND P1, PT, R18, 0x1, PT ;  /* 0x000000011200780c */ /* 0x008fc80003f25270 */
[----:B------:R-:W-:-:S05]  /*27b0*/  SEL R4, R13, R4, !P1 ;  /* 0x000000040d047207 */ /* 0x000fca0004800000 */
[----:B------:R-:W-:Y:S02]  /*27c0*/  IMAD.IADD R5, R3, 0x1, -R4 ;  /* 0x0000000103057824 */ /* 0x000fe400078e0a04 */
[----:B------:R-:W-:Y:S02]  /*27d0*/  IMAD.IADD R3, R4, 0x1, -R3 ;  /* 0x0000000104037824 */ /* 0x000fe400078e0a03 */
[----:B------:R-:W-:Y:S02]  /*27e0*/  IMAD R13, R5, R18, R13 ;  /* 0x00000012050d7224 */ /* 0x000fe400078e020d */
[----:B------:R-:W-:-:S07]  /*27f0*/  IMAD R11, R3, R2, R11 ;  /* 0x00000002030b7224 */ /* 0x000fce00078e020b */
.L_x_42:
[----:B------:R-:W-:Y:S01]  /*2800*/  VIADD R14, R14, 0x1 ;  /* 0x000000010e0e7836 */ /* 0x000fe20000000000 */
[----:B------:R-:W-:Y:S01]  /*2810*/  PLOP3.LUT P1, PT, PT, PT, PT, 0x80, 0x8 ;  /* 0x000000000008781c */ /* 0x000fe20003f2f070 */
[----:B------:R-:W-:Y:S02]  /*2820*/  IMAD.IADD R37, R13, 0x1, R60 ;  /* 0x000000010d257824 */ /* 0x000fe400078e023c */
[----:B------:R-:W-:Y:S01]  /*2830*/  IMAD.IADD R34, R11, 0x1, R58 ;  /* 0x000000010b227824 */ /* 0x000fe200078e023a */
[----:B------:R-:W-:-:S04]  /*2840*/  ISETP.NE.AND P0, PT, R14, 0x2, PT ;  /* 0x000000020e00780c */ /* 0x000fc80003f05270 */
[----:B------:R-:W-:Y:S02]  /*2850*/  SEL R3, RZ, 0x1, P0 ;  /* 0x00000001ff037807 */ /* 0x000fe40000000000 */
[----:B------:R-:W-:Y:S02]  /*2860*/  SEL R14, R14, RZ, P0 ;  /* 0x000000ff0e0e7207 */ /* 0x000fe40000000000 */
[----:B------:R-:W-:Y:S01]  /*2870*/  LOP3.LUT R12, R12, R3, RZ, 0x3c, !PT ;  /* 0x000000030c0c7212 */ /* 0x000fe200078e3cff */
[----:B------:R-:W-:Y:S06]  /*2880*/  @P2 BRA `(.L_x_43) ;  /* 0xfffffff000502947 */ /* 0x000fec000383ffff */
[----:B------:R-:W-:Y:S01]  /*2890*/  UIADD3 UR4, UPT, UPT, UR4, 0x68, URZ ;  /* 0x0000006804047890 */ /* 0x000fe2000fffe0ff */
[----:B------:R-:W-:-:S03]  /*28a0*/  SHF.L.U32 R3, R15, 0x1f, RZ ;  /* 0x0000001f0f037819 */ /* 0x000fc600000006ff */
[----:B------:R-:W-:-:S09]  /*28b0*/  ULEA UR5, UR26, UR4, 0x3 ;  /* 0x000000041a057291 */ /* 0x000fd2000f8e18ff */
[----:B------:R-:W1:Y:S02]  /*28c0*/  SYNCS.PHASECHK.TRANS64.TRYWAIT P0, [UR5], R3 ;  /* 0x00000003ff0075a7 */ /* 0x000e640008001105 */
[----:B-1----:R-:W-:Y:S05]  /*28d0*/  @!P0 BRA `(.L_x_44) ;  /* 0x0000006400fc8947 */ /* 0x002fea0003800000 */
.L_x_164:
[----:B------:R-:W-:-:S04]  /*28e0*/  UIADD3 UR6, UPT, UPT, UR26, 0x1, URZ ;  /* 0x000000011a067890 */ /* 0x000fc8000fffe0ff */
[----:B------:R-:W-:-:S04]  /*28f0*/  UISETP.NE.AND UP0, UPT, UR6, 0xd, UPT ;  /* 0x0000000d0600788c */ /* 0x000fc8000bf05270 */
[----:B------:R-:W-:Y:S02]  /*2900*/  USEL UR7, URZ, 0x1, UP0 ;  /* 0x00000001ff077887 */ /* 0x000fe40008000000 */
[----:B------:R-:W-:-:S04]  /*2910*/  USEL UR6, UR6, URZ, UP0 ;  /* 0x000000ff06067287 */ /* 0x000fc80008000000 */
[----:B------:R-:W-:Y:S01]  /*2920*/  ULEA UR5, UR6, UR4, 0x3 ;  /* 0x0000000406057291 */ /* 0x000fe2000f8e18ff */
[----:B------:R-:W-:-:S04]  /*2930*/  LOP3.LUT R2, R15, UR7, RZ, 0x3c, !PT ;  /* 0x000000070f027c12 */ /* 0x000fc8000f8e3cff */
[----:B-1----:R-:W-:-:S04]  /*2940*/  SHF.L.U32 R3, R2, 0x1f, RZ ;  /* 0x0000001f02037819 */ /* 0x002fc800000006ff */
[----:B------:R-:W1:Y:S02]  /*2950*/  SYNCS.PHASECHK.TRANS64.TRYWAIT P0, [UR5], R3 ;  /* 0x00000003ff0075a7 */ /* 0x000e640008001105 */
[----:B-1----:R-:W-:Y:S05]  /*2960*/  @!P0 BRA `(.L_x_45) ;  /* 0x0000006400f08947 */ /* 0x002fea0003800000 */
.L_x_166:
        /* <DEDUP_REMOVED lines=9> */
.L_x_168:
        /* <DEDUP_REMOVED lines=9> */
.L_x_170:
        /* <DEDUP_REMOVED lines=9> */
.L_x_172:
        /* <DEDUP_REMOVED lines=9> */
.L_x_174:
        /* <DEDUP_REMOVED lines=9> */
.L_x_176:
        /* <DEDUP_REMOVED lines=9> */
.L_x_178:
        /* <DEDUP_REMOVED lines=9> */
.L_x_180:
        /* <DEDUP_REMOVED lines=9> */
.L_x_182:
        /* <DEDUP_REMOVED lines=9> */
.L_x_184:
        /* <DEDUP_REMOVED lines=9> */
.L_x_186:
[----:B------:R-:W-:-:S04]  /*2f10*/  UIADD3 UR6, UPT, UPT, UR6, 0x1, URZ ;  /* 0x0000000106067890 */ /* 0x000fc8000fffe0ff */
[----:B------:R-:W-:-:S04]  /*2f20*/  UISETP.NE.AND UP0, UPT, UR6, 0xd, UPT ;  /* 0x0000000d0600788c */ /* 0x000fc8000bf05270 */
[----:B------:R-:W-:Y:S02]  /*2f30*/  USEL UR5, URZ, 0x1, UP0 ;  /* 0x00000001ff057887 */ /* 0x000fe40008000000 */
[----:B------:R-:W-:-:S04]  /*2f40*/  USEL UR6, UR6, URZ, UP0 ;  /* 0x000000ff06067287 */ /* 0x000fc80008000000 */
[----:B------:R-:W-:Y:S01]  /*2f50*/  ULEA UR6, UR6, UR4, 0x3 ;  /* 0x0000000406067291 */ /* 0x000fe2000f8e18ff */
[----:B-1----:R-:W-:-:S04]  /*2f60*/  LOP3.LUT R3, R2, UR5, RZ, 0x3c, !PT ;  /* 0x0000000502037c12 */ /* 0x002fc8000f8e3cff */
[----:B------:R-:W-:Y:S01]  /*2f70*/  SHF.L.U32 R3, R3, 0x1f, RZ ;  /* 0x0000001f03037819 */ /* 0x000fe200000006ff */
[----:B---3--:R-:W-:-:S07]  /*2f80*/  IMAD.U32 R0, RZ, RZ, UR6 ;  /* 0x00000006ff007e24 */ /* 0x008fce000f8e00ff */
.L_x_56:
[----:B-1----:R1:W2:Y:S02]  /*2f90*/  SYNCS.PHASECHK.TRANS64.TRYWAIT P0, [R0+URZ], R3 ;  /* 0x00000003000075a7 */ /* 0x0022a400080011ff */
[----:B--2---:R-:W-:Y:S05]  /*2fa0*/  @!P0 NANOSLEEP.SYNCS 0x989680 ;  /* 0x009896800000895d */ /* 0x004fea0003900000 */
[----:B------:R-:W2:Y:S02]  /*2fb0*/  @!P0 SYNCS.PHASECHK.TRANS64 P0, [R0+URZ], R3 ;  /* 0x00000003000085a7 */ /* 0x000ea400080010ff */
[----:B--2---:R-:W-:Y:S05]  /*2fc0*/  @P0 EXIT ;  /* 0x000000000000094d */ /* 0x004fea0003800000 */
[----:B------:R-:W-:Y:S05]  /*2fd0*/  BRA `(.L_x_56) ;  /* 0xfffffffc00ec7947 */ /* 0x000fea000383ffff */
.L_x_23:
[----:B------:R-:W-:-:S04]  /*2fe0*/  UISETP.NE.AND UP0, UPT, UR37, URZ, UPT ;  /* 0x000000ff2500728c */ /* 0x000fc8000bf05270 */
[----:B------:R-:W-:-:S09]  /*2ff0*/  UISETP.NE.OR UP0, UPT, UR10, 0x1, UP0 ;  /* 0x000000010a00788c */ /* 0x000fd20008705670 */
[----:B------:R-:W-:Y:S05]  /*3000*/  BRA.U UP0, `(.L_x_57) ;  /* 0x00000005004c7547 */ /* 0x000fea000b800000 */
[----:B------:R-:W-:Y:S01]  /*3010*/  HFMA2 R11, -RZ, RZ, 0, 0 ;  /* 0x00000000ff0b7431 */ /* 0x000fe200000001ff */
[----:B------:R-:W-:Y:S01]  /*3020*/  ISETP.GE.U32.AND P2, PT, R10, 0x4, PT ;  /* 0x000000040a00780c */ /* 0x000fe20003f46070 */
[----:B------:R-:W-:Y:S01]  /*3030*/  IMAD.MOV.U32 R12, RZ, RZ, 0x1 ;  /* 0x00000001ff0c7424 */ /* 0x000fe200078e00ff */
[----:B------:R-:W-:Y:S01]  /*3040*/  CS2R R8, SRZ ;  /* 0x0000000000087805 */ /* 0x000fe2000001ff00 */
[----:B------:R-:W-:Y:S01]  /*3050*/  IMAD.MOV.U32 R3, RZ, RZ, RZ ;  /* 0x000000ffff037224 */ /* 0x000fe200078e00ff */
[----:B------:R-:W-:Y:S01]  /*3060*/  UMOV UR4, 0x400 ;  /* 0x0000040000047882 */ /* 0x000fe20000000000 */
[----:B------:R-:W-:Y:S01]  /*3070*/  UMOV UR6, URZ ;  /* 0x000000ff00067c82 */ /* 0x000fe20008000000 */
[----:B------:R-:W-:-:S12]  /*3080*/  ULEA UR37, UR37, UR4, 0x18 ;  /* 0x0000000425257291 */ /* 0x000fd8000f8ec0ff */
.L_x_61:
[----:B------:R-:W-:Y:S02]  /*3090*/  LEA R0, R3, UR37, 0x3 ;  /* 0x0000002503007c11 */ /* 0x000fe4000f8e18ff */
[----:B------:R-:W-:-:S03]  /*30a0*/  SHF.L.U32 R5, R8, 0x1f, RZ ;  /* 0x0000001f08057819 */ /* 0x000fc600000006ff */
[----:B------:R-:W-:Y:S01]  /*30b0*/  VIADD R4, R0, 0x190 ;  /* 0x0000019000047836 */ /* 0x000fe20000000000 */
[----:B------:R-:W1:Y:S02]  /*30c0*/  SYNCS.PHASECHK.TRANS64.TRYWAIT P0, [R0+URZ+0x180], R5 ;  /* 0x00018005000075a7 */ /* 0x000e6400080011ff */
[----:B-1----:R-:W-:Y:S05]  /*30d0*/  @!P0 BRA `(.L_x_58) ;  /* 0x00000064001c8947 */ /* 0x002fea0003800000 */
.L_x_187:
[----:B------:R-:W-:Y:S01]  /*30e0*/  ULEA UR5, UR6, UR37, 0x3 ;  /* 0x0000002506057291 */ /* 0x000fe2000f8e18ff */
[----:B------:R-:W-:Y:S01]  /*30f0*/  PRMT R4, RZ, 0x654, R4 ;  /* 0x00000654ff047816 */ /* 0x000fe20000000004 */
[----:B-1----:R-:W-:Y:S01]  /*3100*/  @!P2 IMAD.MOV.U32 R5, RZ, RZ, 0x10 ;  /* 0x00000010ff05a424 */ /* 0x002fe200078e00ff */
[----:B------:R-:W-:Y:S01]  /*3110*/  SHF.L.U32 R7, R12, 0x1f, RZ ;  /* 0x0000001f0c077819 */ /* 0x000fe200000006ff */
[----:B------:R-:W-:Y:S01]  /*3120*/  UIADD3 UR4, UPT, UPT, UR5, 0x120, URZ ;  /* 0x0000012005047890 */ /* 0x000fe2000fffe0ff */
[----:B------:R1:W-:Y:S05]  /*3130*/  SYNCS.ARRIVE.TRANS64.RED.A1T0 RZ, [R4+URZ], RZ ;  /* 0x000000ff04ff79a7 */ /* 0x0003ea00081004ff */
[----:B------:R-:W-:Y:S01]  /*3140*/  IMAD.U32 R13, RZ, RZ, UR4 ;  /* 0x00000004ff0d7e24 */ /* 0x000fe2000f8e00ff */
[----:B------:R-:W2:Y:S04]  /*3150*/  SYNCS.PHASECHK.TRANS64.TRYWAIT P0, [UR5+0x130], R7 ;  /* 0x00013007ff0075a7 */ /* 0x000ea80008001105 */
[----:B------:R-:W-:Y:S01]  /*3160*/  PRMT R13, R10, 0x654, R13 ;  /* 0x000006540a0d7816 */ /* 0x000fe2000000000d */
[----:B-12---:R-:W-:Y:S06]  /*3170*/  @!P0 BRA `(.L_x_59) ;  /* 0x0000006400088947 */ /* 0x006fec0003800000 */
.L_x_189:
[----:B------:R-:W-:Y:S01]  /*3180*/  ULEA UR4, UR6, UR37, 0x4 ;  /* 0x0000002506047291 */ /* 0x000fe2000f8e20ff */
[----:B------:R-:W-:Y:S01]  /*3190*/  SEL R2, R13, R2, !P2 ;  /* 0x000000020d027207 */ /* 0x000fe20005000000 */
[----:B------:R-:W-:Y:S01]  /*31a0*/  UIADD3 UR5, UPT, UPT, UR5, 0x120, URZ ;  /* 0x0000012005057890 */ /* 0x000fe2000fffe0ff */
[----:B-1----:R-:W-:Y:S01]  /*31b0*/  LEA R0, R11, UR37, 0x3 ;  /* 0x000000250b007c11 */ /* 0x002fe2000f8e18ff */
[----:B------:R-:W-:Y:S01]  /*31c0*/  UIADD3 UR4, UPT, UPT, UR4, 0x1b0, URZ ;  /* 0x000001b004047890 */ /* 0x000fe2000fffe0ff */
[----:B------:R1:W-:Y:S01]  /*31d0*/  @!P2 SYNCS.ARRIVE.TRANS64.RED RZ, [R2+URZ], R5 ;  /* 0x0000000502ffa9a7 */ /* 0x0003e200080004ff */
[----:B------:R-:W-:Y:S01]  /*31e0*/  UIADD3 UR6, UPT, UPT, UR6, 0x1, URZ ;  /* 0x0000000106067890 */ /* 0x000fe2000fffe0ff */
[----:B------:R-:W-:-:S03]  /*31f0*/  VIADD R3, R3, 0x1 ;  /* 0x0000000103037836 */ /* 0x000fc60000000000 */
[----:B------:R-:W-:Y:S02]  /*3200*/  UISETP.NE.AND UP0, UPT, UR6, 0x2, UPT ;  /* 0x000000020600788c */ /* 0x000fe4000bf05270 */
[----:B------:R-:W-:Y:S01]  /*3210*/  ISETP.NE.AND P0, PT, R3, 0x2, PT ;  /* 0x000000020300780c */ /* 0x000fe20003f05270 */
[----:B------:R-:W-:Y:S06]  /*3220*/  UGETNEXTWORKID.BROADCAST [UR4], [UR5] ;  /* 0x00000000040073ca */ /* 0x000fec0008000100 */
[----:B------:R-:W-:Y:S02]  /*3230*/  USEL UR4, URZ, 0x1, UP0 ;  /* 0x00000001ff047887 */ /* 0x000fe40008000000 */
[----:B------:R-:W-:-:S04]  /*3240*/  USEL UR6, UR6, URZ, UP0 ;  /* 0x000000ff06067287 */ /* 0x000fc80008000000 */
[----:B------:R-:W-:Y:S02]  /*3250*/  LOP3.LUT R12, R12, UR4, RZ, 0x3c, !PT ;  /* 0x000000040c0c7c12 */ /* 0x000fe4000f8e3cff */
[----:B-1----:R-:W-:-:S04]  /*3260*/  SHF.L.U32 R5, R9, 0x1f, RZ ;  /* 0x0000001f09057819 */ /* 0x002fc800000006ff */
[----:B------:R-:W1:Y:S02]  /*3270*/  SYNCS.PHASECHK.TRANS64.TRYWAIT P1, [R0+URZ+0x120], R5 ;  /* 0x00012005000075a7 */ /* 0x000e6400080211ff */
[----:B-1----:R-:W-:Y:S05]  /*3280*/  @!P1 BRA `(.L_x_60) ;  /* 0x0000006000dc9947 */ /* 0x002fea0003800000 */
.L_x_190:
[----:B------:R-:W-:Y:S01]  /*3290*/  LEA R4, R11, UR37, 0x4 ;  /* 0x000000250b047c11 */ /* 0x000fe2000f8e20ff */
[----:B-1----:R-:W-:Y:S01]  /*32a0*/  VIADD R0, R0, 0x130 ;  /* 0x0000013000007836 */ /* 0x002fe20000000000 */
[----:B------:R-:W-:Y:S01]  /*32b0*/  SEL R3, R3, RZ, P0 ;  /* 0x000000ff03037207 */ /* 0x000fe20000000000 */
[----:B------:R-:W-:-:S03]  /*32c0*/  VIADD R11, R11, 0x1 ;  /* 0x000000010b0b7836 */ /* 0x000fc60000000000 */
[----:B------:R-:W1:Y:S01]  /*32d0*/  LDS.128 R4, [R4+0x1b0] ;  /* 0x0001b00004047984 */ /* 0x000e620000000c00 */
[----:B------:R-:W-:Y:S02]  /*32e0*/  PRMT R0, RZ, 0x654, R0 ;  /* 0x00000654ff007816 */ /* 0x000fe40000000000 */
[C---:B------:R-:W-:Y:S01]  /*32f0*/  ISETP.NE.AND P1, PT, R11.reuse, 0x2, PT ;  /* 0x000000020b00780c */ /* 0x040fe20003f25270 */
[----:B------:R-:W-:Y:S01]  /*3300*/  @!PT LDS RZ, [RZ] ;  /* 0x00000000fffff984 */ /* 0x000fe20000000800 */
[----:B------:R-:W-:Y:S01]  /*3310*/  @!PT LDS RZ, [RZ] ;  /* 0x00000000fffff984 */ /* 0x000fe20000000800 */
[----:B------:R-:W-:Y:S01]  /*3320*/  @!PT LDS RZ, [RZ] ;  /* 0x00000000fffff984 */ /* 0x000fe20000000800 */
[----:B------:R-:W-:Y:S01]  /*3330*/  @!PT LDS RZ, [RZ] ;  /* 0x00000000fffff984 */ /* 0x000fe20000000800 */
[----:B------:R2:W-:Y:S06]  /*3340*/  MEMBAR.ALL.CTA ;  /* 0x0000000000007992 */ /* 0x0005ec0000008000 */
[----:B--2---:R-:W2:Y:S01]  /*3350*/  FENCE.VIEW.ASYNC.S ;  /* 0x00000000000073c6 */ /* 0x004ea20000000000 */
[----:B------:R-:W-:Y:S01]  /*3360*/  SEL R11, R11, RZ, P1 ;  /* 0x000000ff0b0b7207 */ /* 0x000fe20000800000 */
[----:B--2---:R2:W-:Y:S01]  /*3370*/  SYNCS.ARRIVE.TRANS64.RED.A1T0 RZ, [R0+URZ], RZ ;  /* 0x000000ff00ff79a7 */ /* 0x0045e200081004ff */
[----:B-1----:R-:W-:-:S02]  /*3380*/  LOP3.LUT P3, RZ, R6, 0x1, RZ, 0xc0, !PT ;  /* 0x0000000106ff7812 */ /* 0x002fc4000786c0ff */
[----:B------:R-:W-:-:S04]  /*3390*/  SEL R5, RZ, 0x1, P0 ;  /* 0x00000001ff057807 */ /* 0x000fc80000000000 */
[----:B------:R-:W-:Y:S02]  /*33a0*/  LOP3.LUT R8, R8, R5, RZ, 0x3c, !PT ;  /* 0x0000000508087212 */ /* 0x000fe400078e3cff */
[----:B--2---:R-:W-:-:S04]  /*33b0*/  SEL R0, RZ, 0x1, P1 ;  /* 0x00000001ff007807 */ /* 0x004fc80000800000 */
[----:B------:R-:W-:Y:S01]  /*33c0*/  LOP3.LUT R9, R9, R0, RZ, 0x3c, !PT ;  /* 0x0000000009097212 */ /* 0x000fe200078e3cff */
[----:B------:R-:W-:Y:S06]  /*33d0*/  @P3 BRA `(.L_x_61) ;  /* 0xfffffffc002c3947 */ /* 0x000fec000383ffff */
[----:B------:R-:W-:Y:S01]  /*33e0*/  ULEA UR5, UR6, UR37, 0x3 ;  /* 0x0000002506057291 */ /* 0x000fe2000f8e18ff */
[----:B------:R-:W-:-:S08]  /*33f0*/  SHF.L.U32 R3, R12, 0x1f, RZ ;  /* 0x0000001f0c037819 */ /* 0x000fd000000006ff */
[----:B------:R-:W1:Y:S02]  /*3400*/  SYNCS.PHASECHK.TRANS64 P0, [UR5+0x130], R3 ;  /* 0x00013003ff0075a7 */ /* 0x000e640008001005 */
[----:B-1----:R-:W-:Y:S05]  /*3410*/  @P0 BRA `(.L_x_62) ;  /* 0x0000000000080947 */ /* 0x002fea0003800000 */
[----:B------:R-:W1:Y:S02]  /*3420*/  SYNCS.PHASECHK.TRANS64.TRYWAIT P0, [UR5+0x130], R3 ;  /* 0x00013003ff0075a7 */ /* 0x000e640008001105 */
[----:B-1----:R-:W-:Y:S05]  /*3430*/  @!P0 BRA `(.L_x_63) ;  /* 0x0000006000848947 */ /* 0x002fea0003800000 */
.L_x_62:
[----:B------:R-:W-:-:S04]  /*3440*/  UIADD3 UR4, UPT, UPT, UR6, 0x1, URZ ;  /* 0x0000000106047890 */ /* 0x000fc8000fffe0ff */
[----:B------:R-:W-:-:S04]  /*3450*/  UISETP.NE.AND UP0, UPT, UR4, 0x2, UPT ;  /* 0x000000020400788c */ /* 0x000fc8000bf05270 */
[----:B------:R-:W-:Y:S02]  /*3460*/  USEL UR7, URZ, 0x1, UP0 ;  /* 0x00000001ff077887 */ /* 0x000fe40008000000 */
[----:B------:R-:W-:-:S04]  /*3470*/  USEL UR4, UR4, URZ, UP0 ;  /* 0x000000ff04047287 */ /* 0x000fc80008000000 */
[----:B------:R-:W-:Y:S01]  /*3480*/  ULEA UR4, UR4, UR37, 0x3 ;  /* 0x0000002504047291 */ /* 0x000fe2000f8e18ff */
[----:B-1----:R-:W-:-:S04]  /*3490*/  LOP3.LUT R3, R12, UR7, RZ, 0x3c, !PT ;  /* 0x000000070c037c12 */ /* 0x002fc8000f8e3cff */
[----:B------:R-:W-:-:S04]  /*34a0*/  SHF.L.U32 R0, R3, 0x1f, RZ ;  /* 0x0000001f03007819 */ /* 0x000fc800000006ff */
[----:B------:R-:W1:Y:S02]  /*34b0*/  SYNCS.PHASECHK.TRANS64 P0, [UR4+0x130], R0 ;  /* 0x00013000ff0075a7 */ /* 0x000e640008001004 */
[----:B-1----:R-:W-:Y:S05]  /*34c0*/  @P0 EXIT ;  /* 0x000000000000094d */ /* 0x002fea0003800000 */
[----:B------:R-:W-:Y:S02]  /*34d0*/  SHF.L.U32 R3, R3, 0x1f, RZ ;  /* 0x0000001f03037819 */ /* 0x000fe400000006ff */
[----:B------:R-:W-:-:S07]  /*34e0*/  MOV R0, UR4 ;  /* 0x0000000400007c02 */ /* 0x000fce0008000f00 */
.L_x_64:
[----:B-1----:R1:W2:Y:S02]  /*34f0*/  SYNCS.PHASECHK.TRANS64.TRYWAIT P0, [R0+URZ+0x130], R3 ;  /* 0x00013003000075a7 */ /* 0x0022a400080011ff */
[----:B--2---:R-:W-:Y:S05]  /*3500*/  @!P0 NANOSLEEP.SYNCS 0x989680 ;  /* 0x009896800000895d */ /* 0x004fea0003900000 */
[----:B------:R-:W2:Y:S02]  /*3510*/  @!P0 SYNCS.PHASECHK.TRANS64 P0, [R0+URZ+0x130], R3 ;  /* 0x00013003000085a7 */ /* 0x000ea400080010ff */
[----:B--2---:R-:W-:Y:S05]  /*3520*/  @P0 EXIT ;  /* 0x000000000000094d */ /* 0x004fea0003800000 */
[----:B------:R-:W-:Y:S05]  /*3530*/  BRA `(.L_x_64) ;  /* 0xfffffffc00ec7947 */ /* 0x000fea000383ffff */
.L_x_57:
[----:B------:R-:W-:Y:S05]  /*3540*/  BRA.U UP3, `(.L_x_65) ;  /* 0x0000001103d07547 */ /* 0x000fea000b800000 */
[----:B------:R-:W-:Y:S01]  /*3550*/  UMOV UR4, 0x40 ;  /* 0x0000004000047882 */ /* 0x000fe20000000000 */
[----:B------:R-:W-:Y:S01]  /*3560*/  NOP ;  /* 0x0000000000007918 */ /* 0x000fe20000000000 */
[----:B------:R-:W-:Y:S01]  /*3570*/  ULEA UR4, UR37, UR4, 0x18 ;  /* 0x0000000425047291 */ /* 0x000fe2000f8ec0ff */
[----:B------:R-:W-:Y:S02]  /*3580*/  UMOV UR5, 0x400 ;  /* 0x0000040000057882 */ /* 0x000fe40000000000 */
[----:B------:R-:W-:-:S06]  /*3590*/  ULEA UR37, UR37, UR5, 0x18 ;  /* 0x0000000525257291 */ /* 0x000fcc000f8ec0ff */
[----:B------:R-:W1:Y:S02]  /*35a0*/  LDS.U8 R2, [UR4+0x1c] ;  /* 0x00001c04ff027984 */ /* 0x000e640008000000 */
[----:B-1----:R-:W-:-:S13]  /*35b0*/  ISETP.NE.AND P0, PT, R2, RZ, PT ;  /* 0x000000ff0200720c */ /* 0x002fda0003f05270 */
[----:B------:R-:W-:Y:S05]  /*35c0*/  @P0 BRA `(.L_x_66) ;  /* 0x0000000400080947 */ /* 0x000fea0003800000 */
[----:B------:R-:W-:Y:S02]  /*35d0*/  UISETP.NE.U32.AND UP0, UPT, UR9, 0x1, UPT ;  /* 0x000000010900788c */ /* 0x000fe4000bf05070 */
[----:B------:R-:W-:-:S07]  /*35e0*/  UIADD3 UR6, UPT, UPT, UR4, 0x8, URZ ;  /* 0x0000000804067890 */ /* 0x000fce000fffe0ff */
[----:B------:R-:W-:Y:S05]  /*35f0*/  BRA.U !UP0, `(.L_x_67) ;  /* 0x00000001089c7547 */ /* 0x000fea000b800000 */
[----:B------:R-:W-:Y:S01]  /*3600*/  ELECT P0, URZ, PT ;  /* 0x0000000000ff782f */ /* 0x000fe20003800000 */
[----:B------:R-:W-:-:S12]  /*3610*/  BSSY B0, `(.L_x_67) ;  /* 0x0000025000007945 */ /* 0x000fd80003800000 */
[----:B------:R-:W-:Y:S05]  /*3620*/  @!P0 BRA `(.L_x_68) ;  /* 0x00000000008c8947 */ /* 0x000fea0003800000 */
[----:B------:R-:W-:-:S05]  /*3630*/  UMOV UR5, 0x10 ;  /* 0x0000001000057882 */ /* 0x000fca0000000000 */
[----:B------:R-:W-:Y:S04]  /*3640*/  DEPBAR.LE SB1, 0x36 ;  /* 0x00009d800000791a */ /* 0x000fe80000000000 */
[----:B------:R-:W1:Y:S02]  /*3650*/  UTCATOMSWS.2CTA.FIND_AND_SET.ALIGN UP1, UR5, UR5 ;  /* 0x00000005000575e3 */ /* 0x000e640008220800 */
[----:B-1----:R-:W-:Y:S01]  /*3660*/  MOV R11, UR5 ;  /* 0x00000005000b7c02 */ /* 0x002fe20008000f00 */
[----:B------:R-:W-:Y:S06]  /*3670*/  BRA.U UP1, `(.L_x_69) ;  /* 0x0000000101187547 */ /* 0x000fec000b800000 */
.L_x_70:
[----:B------:R-:W-:Y:S05]  /*3680*/  NANOSLEEP 0x64 ;  /* 0x000000640000795d */ /* 0x000fea0003800000 */
[----:B------:R-:W-:-:S05]  /*3690*/  UMOV UR5, 0x10 ;  /* 0x0000001000057882 */ /* 0x000fca0000000000 */
[----:B------:R-:W-:Y:S04]  /*36a0*/  DEPBAR.LE SB1, 0x36 ;  /* 0x00009d800000791a */ /* 0x000fe80000000000 */
[----:B------:R-:W1:Y:S02]  /*36b0*/  UTCATOMSWS.2CTA.FIND_AND_SET.ALIGN UP1, UR5, UR5 ;  /* 0x00000005000575e3 */ /* 0x000e640008220800 */
[----:B-1----:R-:W-:Y:S01]  /*36c0*/  MOV R11, UR5 ;  /* 0x00000005000b7c02 */ /* 0x002fe20008000f00 */
[----:B------:R-:W-:Y:S05]  /*36d0*/  BRA.U !UP1, `(.L_x_70) ;  /* 0xfffffffd09e87547 */ /* 0x000fea000b83ffff */
.L_x_69:
[----:B------:R-:W1:Y:S01]  /*36e0*/  LDS R5, [UR4+0x10] ;  /* 0x00001004ff057984 */ /* 0x000e620008000800 */
[----:B------:R-:W-:Y:S01]  /*36f0*/  IMAD.U32 R3, RZ, RZ, UR37 ;  /* 0x00000025ff037e24 */ /* 0x000fe2000f8e00ff */
[----:B------:R-:W-:-:S03]  /*3700*/  MOV R2, UR8 ;  /* 0x0000000800027c02 */ /* 0x000fc60008000f00 */
[----:B------:R-:W-:Y:S01]  /*3710*/  VIADD R3, R3, 0x1d0 ;  /* 0x000001d003037836 */ /* 0x000fe20000000000 */
[----:B-1----:R-:W-:-:S04]  /*3720*/  SHF.L.U32 R5, R5, 0x1f, RZ ;  /* 0x0000001f05057819 */ /* 0x002fc800000006ff */
[----:B------:R-:W1:Y:S02]  /*3730*/  SYNCS.PHASECHK.TRANS64.TRYWAIT P0, [UR4+0x8], R5 ;  /* 0x00000805ff0075a7 */ /* 0x000e640008001104 */
[----:B-1----:R-:W-:Y:S05]  /*3740*/  @P0 BRA `(.L_x_71) ;  /* 0x0000000000080947 */ /* 0x002fea0003800000 */
[----:B------:R-:W1:Y:S02]  /*3750*/  SYNCS.PHASECHK.TRANS64.TRYWAIT P0, [UR4+0x8], R5 ;  /* 0x00000805ff0075a7 */ /* 0x000e640008001104 */
[----:B-1----:R-:W-:Y:S05]  /*3760*/  @!P0 BRA `(.L_x_72) ;  /* 0x0000005c00d08947 */ /* 0x002fea0003800000 */
.L_x_71:
[----:B-1----:R-:W-:Y:S01]  /*3770*/  HFMA2 R4, -RZ, RZ, 0, 5.9604644775390625e-08 ;  /* 0x00000001ff047431 */ /* 0x002fe200000001ff */
[----:B------:R-:W-:Y:S01]  /*3780*/  UPRMT UR5, UR8, 0x654, UR6 ;  /* 0x0000065408057896 */ /* 0x000fe20008000006 */
[----:B------:R-:W-:Y:S01]  /*3790*/  IMAD.MOV.U32 R6, RZ, RZ, 0xffff ;  /* 0x0000ffffff067424 */ /* 0x000fe200078e00ff */
[----:B------:R-:W-:Y:S01]  /*37a0*/  PRMT R2, R2, 0x654, R3 ;  /* 0x0000065402027816 */ /* 0x000fe20000000003 */
[----:B------:R-:W-:Y:S02]  /*37b0*/  IMAD.MOV.U32 R5, RZ, RZ, 0x4 ;  /* 0x00000004ff057424 */ /* 0x000fe400078e00ff */
[----:B------:R-:W-:Y:S01]  /*37c0*/  IMAD.SHL.U32 R9, R11, 0x20, RZ ;  /* 0x000000200b097824 */ /* 0x000fe200078e00ff */
[----:B------:R-:W-:Y:S02]  /*37d0*/  MOV R3, UR5 ;  /* 0x0000000500037c02 */ /* 0x000fe40008000f00 */
[-C--:B------:R-:W-:Y:S01]  /*37e0*/  SHF.L.U32 R7, R6, R11.reuse, RZ ;  /* 0x0000000b06077219 */ /* 0x080fe200000006ff */
[----:B------:R1:W-:Y:S01]  /*37f0*/  SYNCS.ARRIVE.TRANS64.RED RZ, [UR5], R5 ;  /* 0x00000005ffff79a7 */ /* 0x0003e20008000405 */
[----:B------:R-:W-:Y:S01]  /*3800*/  SHF.L.U32 R6, R4, R11, RZ ;  /* 0x0000000b04067219 */ /* 0x000fe200000006ff */
[----:B------:R1:W-:Y:S04]  /*3810*/  STS [UR37+0x1d0], R9 ;  /* 0x0001d009ff007988 */ /* 0x0003e80008000825 */
[----:B------:R1:W-:Y:S04]  /*3820*/  STAS [R2.64], R11 ;  /* 0x0000000b02007dbd */ /* 0x0003e8000c0008ff */
[----:B------:R1:W-:Y:S04]  /*3830*/  ATOMS.OR RZ, [UR4+0x14], R7 ;  /* 0x00001407ffff798c */ /* 0x0003e8000b000004 */
[----:B------:R1:W-:Y:S04]  /*3840*/  ATOMS.OR RZ, [UR4+0x18], R6 ;  /* 0x00001806ffff798c */ /* 0x0003e8000b000004 */
[----:B------:R1:W-:Y:S02]  /*3850*/  ATOMS.XOR RZ, [UR4+0x10], R4 ;  /* 0x00001004ffff798c */ /* 0x0003e4000b800004 */
.L_x_68:
[----:B------:R-:W-:Y:S05]  /*3860*/  BSYNC B0 ;  /* 0x0000000000007941 */ /* 0x000fea0003800000 */
.L_x_67:
[----:B------:R-:W-:Y:S05]  /*3870*/  BRA.U UP0, `(.L_x_73) ;  /* 0x00000001006c7547 */ /* 0x000fea000b800000 */
[----:B------:R-:W-:-:S03]  /*3880*/  UMOV UR5, 0xffffffff ;  /* 0xffffffff00057882 */ /* 0x000fc60000000000 */
[----:B------:R-:W-:Y:S05]  /*3890*/  BRA.DIV UR5, `(.L_x_74) ;  /* 0x0000005e059c7947 */ /* 0x000fea000b800000 */
[----:B------:R-:W-:-:S13]  /*38a0*/  ELECT P6, URZ, PT ;  /* 0x0000000000ff782f */ /* 0x000fda00038c0000 */
.L_x_194:
[----:B------:R-:W-:Y:S05]  /*38b0*/  @!P6 BRA `(.L_x_73) ;  /* 0x00000000005ce947 */ /* 0x000fea0003800000 */
[----:B-1----:R-:W1:Y:S02]  /*38c0*/  LDS R3, [UR4+0x10] ;  /* 0x00001004ff037984 */ /* 0x002e640008000800 */
[----:B-1----:R-:W-:-:S04]  /*38d0*/  SHF.L.U32 R3, R3, 0x1f, RZ ;  /* 0x0000001f03037819 */ /* 0x002fc800000006ff */
[----:B------:R-:W1:Y:S02]  /*38e0*/  SYNCS.PHASECHK.TRANS64.TRYWAIT P0, [UR4+0x8], R3 ;  /* 0x00000803ff0075a7 */ /* 0x000e640008001104 */
[----:B-1----:R-:W-:Y:S05]  /*38f0*/  @P0 BRA `(.L_x_75) ;  /* 0x0000000000080947 */ /* 0x002fea0003800000 */
[----:B------:R-:W1:Y:S02]  /*3900*/  SYNCS.PHASECHK.TRANS64.TRYWAIT P0, [UR4+0x8], R3 ;  /* 0x00000803ff0075a7 */ /* 0x000e640008001104 */
[----:B-1----:R-:W-:Y:S05]  /*3910*/  @!P0 BRA `(.L_x_76) ;  /* 0x0000005c009c8947 */ /* 0x002fea0003800000 */
.L_x_75:
[----:B------:R-:W2:Y:S01]  /*3920*/  LDS R5, [UR37+0x1d0] ;  /* 0x0001d025ff057984 */ /* 0x000ea20008000800 */
[----:B-1----:R-:W-:Y:S02]  /*3930*/  HFMA2 R2, -RZ, RZ, 0, 5.9604644775390625e-08 ;  /* 0x00000001ff027431 */ /* 0x002fe400000001ff */
[----:B------:R-:W-:Y:S01]  /*3940*/  IMAD.MOV.U32 R3, RZ, RZ, 0xffff ;  /* 0x0000ffffff037424 */ /* 0x000fe200078e00ff */
[----:B------:R-:W-:Y:S01]  /*3950*/  UPRMT UR5, UR8, 0x654, UR6 ;  /* 0x0000065408057896 */ /* 0x000fe20008000006 */
[----:B--2---:R-:W-:-:S03]  /*3960*/  IMAD.SHL.U32 R4, R5, 0x20, RZ ;  /* 0x0000002005047824 */ /* 0x004fc600078e00ff */
[-C--:B------:R-:W-:Y:S02]  /*3970*/  SHF.L.U32 R3, R3, R5.reuse, RZ ;  /* 0x0000000503037219 */ /* 0x080fe400000006ff */
[----:B------:R-:W-:Y:S01]  /*3980*/  SHF.L.U32 R5, R2, R5, RZ ;  /* 0x0000000502057219 */ /* 0x000fe200000006ff */
[----:B------:R2:W-:Y:S04]  /*3990*/  STS [UR37+0x1d0], R4 ;  /* 0x0001d004ff007988 */ /* 0x0005e80008000825 */
[----:B------:R2:W-:Y:S04]  /*39a0*/  ATOMS.OR RZ, [UR4+0x14], R3 ;  /* 0x00001403ffff798c */ /* 0x0005e8000b000004 */
[----:B------:R2:W-:Y:S01]  /*39b0*/  ATOMS.OR RZ, [UR4+0x18], R5 ;  /* 0x00001805ffff798c */ /* 0x0005e2000b000004 */
[----:B------:R-:W-:Y:S03]  /*39c0*/  SYNCS.ARRIVE.TRANS64.RED.A1T0 RZ, [UR5], RZ ;  /* 0x000000ffffff79a7 */ /* 0x000fe60008100405 */
[----:B------:R2:W-:Y:S01]  /*39d0*/  ATOMS.XOR RZ, [UR4+0x10], R2 ;  /* 0x00001002ffff798c */ /* 0x0005e2000b800004 */
[----:B------:R-:W-:Y:S05]  /*39e0*/  BRA `(.L_x_73) ;  /* 0x0000000000107947 */ /* 0x000fea0003800000 */
.L_x_66:
[----:B------:R-:W-:-:S05]  /*39f0*/  MOV R2, 0xffffffff ;  /* 0xffffffff00027802 */ /* 0x000fca0000000f00 */
[----:B------:R1:W-:Y:S02]  /*3a00*/  STS [UR37+0x1d0], R2 ;  /* 0x0001d002ff007988 */ /* 0x0003e40008000825 */
[----:B-1----:R-:W-:Y:S02]  /*3a10*/  MOV R2, 0x3a30 ;  /* 0x00003a3000027802 */ /* 0x002fe40000000f00 */
[----:B-----5:R-:W-:Y:S05]  /*3a20*/  CALL.REL.NOINC `($__internal_1_$__cuda_sm10x_tcgen05_guardrail_trap_phase_invalid_during_alloc) ;  /* 0x0000006400707944 */ /* 0x020fea0003c00000 */
.L_x_73:
[----:B------:R-:W-:Y:S05]  /*3a30*/  WARPSYNC.ALL ;  /* 0x0000000000007948 */ /* 0x000fea0003800000 */
[----:B------:R-:W3:Y:S01]  /*3a40*/  S2UR UR5, SR_CgaCtaId ;  /* 0x00000000000579c3 */ /* 0x000ee20000008800 */
[----:B------:R-:W-:Y:S01]  /*3a50*/  UMOV UR4, 0x400 ;  /* 0x0000040000047882 */ /* 0x000fe20000000000 */
[----:B------:R-:W-:-:S06]  /*3a60*/  NOP ;  /* 0x0000000000007918 */ /* 0x000fcc0000000000 */
[----:B------:R-:W-:Y:S06]  /*3a70*/  BAR.ARV 0x6, 0xa0 ;  /* 0x0182800000007b1d */ /* 0x000fec0000002000 */
[----:B------:R-:W4:Y:S01]  /*3a80*/  LDCU UR6, c[0x0][0x38c] ;  /* 0x00007180ff0677ac */ /* 0x000f220008000800 */
[----:B------:R-:W-:Y:S01]  /*3a90*/  LOP3.LUT R0, R0, 0xffff, RZ, 0xc0, !PT ;  /* 0x0000ffff00007812 */ /* 0x000fe200078ec0ff */
[----:B-1----:R-:W-:Y:S01]  /*3aa0*/  IMAD.MOV.U32 R9, RZ, RZ, 0x1 ;  /* 0x00000001ff097424 */ /* 0x002fe200078e00ff */
[----:B------:R-:W-:Y:S01]  /*3ab0*/  LOP3.LUT R8, R8, 0xffff, RZ, 0xc0, !PT ;  /* 0x0000ffff08087812 */ /* 0x000fe200078ec0ff */
[----:B------:R-:W-:Y:S01]  /*3ac0*/  UMOV UR17, URZ ;  /* 0x000000ff00117c82 */ /* 0x000fe20008000000 */
[----:B------:R-:W-:Y:S01]  /*3ad0*/  R2UR UR11, R0 ;  /* 0x00000000000b72ca */ /* 0x000fe200000e0000 */
[----:B------:R-:W-:Y:S01]  /*3ae0*/  UMOV UR16, URZ ;  /* 0x000000ff00107c82 */ /* 0x000fe20008000000 */
[----:B------:R-:W-:Y:S01]  /*3af0*/  R2UR UR12, R8 ;  /* 0x00000000080c72ca */ /* 0x000fe200000e0000 */
[----:B------:R-:W-:Y:S01]  /*3b00*/  IMAD.MOV.U32 R8, RZ, RZ, RZ ;  /* 0x000000ffff087224 */ /* 0x000fe200078e00ff */
[----:B------:R-:W-:Y:S01]  /*3b10*/  UMOV UR15, URZ ;  /* 0x000000ff000f7c82 */ /* 0x000fe20008000000 */
[----:B---3--:R-:W-:-:S02]  /*3b20*/  ULEA UR5, UR5, UR4, 0x18 ;  /* 0x0000000405057291 */ /* 0x008fc4000f8ec0ff */
[----:B------:R-:W-:Y:S02]  /*3b30*/  UISETP.NE.AND UP2, UPT, UR9, URZ, UPT ;  /* 0x000000ff0900728c */ /* 0x000fe4000bf45270 */
[----:B------:R-:W-:Y:S02]  /*3b40*/  UIADD3 UR20, UPT, UPT, UR5, 0x4300, URZ ;  /* 0x0000430005147890 */ /* 0x000fe4000fffe0ff */
[----:B------:R-:W-:Y:S02]  /*3b50*/  UIADD3 UR19, UPT, UPT, UR5, 0x1e300, URZ ;  /* 0x0001e30005137890 */ /* 0x000fe4000fffe0ff */
[----:B----4-:R-:W-:Y:S01]  /*3b60*/  UIADD3 UR6, UPT, UPT, UR6, 0x3f, URZ ;  /* 0x0000003f06067890 */ /* 0x010fe2000fffe0ff */
[----:B--2---:R-:W1:Y:S01]  /*3b70*/  LDS R2, [UR5+0x1d0] ;  /* 0x0001d005ff027984 */ /* 0x004e620008000800 */
[----:B------:R-:W-:Y:S02]  /*3b80*/  USHF.R.U32.HI UR20, URZ, 0x4, UR20 ;  /* 0x00000004ff147899 */ /* 0x000fe40008011614 */
[----:B------:R-:W-:-:S02]  /*3b90*/  USHF.R.S32.HI UR4, URZ, 0x1f, UR6 ;  /* 0x0000001fff047899 */ /* 0x000fc40008011406 */
[----:B------:R-:W-:Y:S02]  /*3ba0*/  USHF.R.U32.HI UR19, URZ, 0x4, UR19 ;  /* 0x00000004ff137899 */ /* 0x000fe40008011613 */
[----:B------:R-:W-:Y:S01]  /*3bb0*/  ULEA.HI UR4, UR4, UR6, URZ, 0x6 ;  /* 0x0000000604047291 */ /* 0x000fe2000f8f30ff */
[----:B------:R-:W-:Y:S01]  /*3bc0*/  UMOV UR28, 0x0 ;  /* 0x00000000001c7882 */ /* 0x000fe20000000000 */
[----:B------:R-:W-:Y:S02]  /*3bd0*/  UMOV UR29, 0x8218010 ;  /* 0x08218010001d7882 */ /* 0x000fe40000000000 */
[----:B------:R-:W-:Y:S02]  /*3be0*/  USHF.R.S32.HI UR4, URZ, 0x6, UR4 ;  /* 0x00000006ff047899 */ /* 0x000fe40008011404 */
[----:B------:R-:W-:Y:S02]  /*3bf0*/  ULOP3.LUT UR20, UR20, 0x3fff, URZ, 0xc0, !UPT ;  /* 0x00003fff14147892 */ /* 0x000fe4000f8ec0ff */
[----:B------:R-:W-:-:S02]  /*3c00*/  UISETP.LT.AND UP0, UPT, UR4, 0x1, UPT ;  /* 0x000000010400788c */ /* 0x000fc4000bf01270 */
[----:B------:R-:W-:Y:S02]  /*3c10*/  ULOP3.LUT UR19, UR19, 0x3fff, URZ, 0xc0, !UPT ;  /* 0x00003fff13137892 */ /* 0x000fe4000f8ec0ff */
[----:B------:R-:W-:Y:S01]  /*3c20*/  USEL UR18, UR4, 0x1, !UP0 ;  /* 0x0000000104127887 */ /* 0x000fe2000c000000 */
[----:B------:R-:W-:Y:S01]  /*3c30*/  UMOV UR26, 0x0 ;  /* 0x00000000001a7882 */ /* 0x000fe20000000000 */
[----:B------:R-:W-:Y:S01]  /*3c40*/  UMOV UR27, 0x8218010 ;  /* 0x08218010001b7882 */ /* 0x000fe20000000000 */
[----:B------:R-:W-:Y:S01]  /*3c50*/  UMOV UR24, 0x0 ;  /* 0x0000000000187882 */ /* 0x000fe20000000000 */
[----:B------:R-:W-:Y:S01]  /*3c60*/  UMOV UR25, 0x8218010 ;  /* 0x0821801000197882 */ /* 0x000fe20000000000 */
[----:B------:R-:W-:Y:S01]  /*3c70*/  UMOV UR22, 0x0 ;  /* 0x0000000000167882 */ /* 0x000fe20000000000 */
[----:B------:R-:W-:Y:S01]  /*3c80*/  UMOV UR23, 0x8218010 ;  /* 0x0821801000177882 */ /* 0x000fe20000000000 */
[----:B-1----:R-:W-:Y:S02]  /*3c90*/  R2UR UR21, R2 ;  /* 0x00000000021572ca */ /* 0x002fe400000e0000 */
[----:B------:R-:W-:-:S13]  /*3ca0*/  CS2R R2, SRZ ;  /* 0x0000000000027805 */ /* 0x000fda000001ff00 */
.L_x_84:
[C---:B------:R-:W-:Y:S02]  /*3cb0*/  LEA R0, R8.reuse, UR5, 0x3 ;  /* 0x0000000508007c11 */ /* 0x040fe4000f8e18ff */
[----:B------:R-:W-:Y:S02]  /*3cc0*/  SHF.L.U32 R5, R3, 0x1f, RZ ;  /* 0x0000001f03057819 */ /* 0x000fe400000006ff */
[----:B------:R-:W-:Y:S02]  /*3cd0*/  LEA R4, R8, UR5, 0x4 ;  /* 0x0000000508047c11 */ /* 0x000fe4000f8e20ff */
[----:B------:R-:W1:Y:S02]  /*3ce0*/  SYNCS.PHASECHK.TRANS64.TRYWAIT P0, [R0+URZ+0x120], R5 ;  /* 0x00012005000075a7 */ /* 0x000e6400080011ff */
[----:B-1-34-:R-:W-:Y:S05]  /*3cf0*/  @!P0 BRA `(.L_x_77) ;  /* 0x0000005800bc8947 */ /* 0x01afea0003800000 */
.L_x_195:
[----:B-1----:R-:W1:Y:S01]  /*3d00*/  LDS.128 R4, [R4+0x1b0] ;  /* 0x0001b00004047984 */ /* 0x002e620000000c00 */
[----:B------:R-:W-:Y:S02]  /*3d10*/  VIADD R0, R0, 0x130 ;  /* 0x0000013000007836 */ /* 0x000fe40000000000 */
[----:B------:R-:W-:Y:S01]  /*3d20*/  VIADD R8, R8, 0x1 ;  /* 0x0000000108087836 */ /* 0x000fe20000000000 */
[----:B------:R-:W-:Y:S01]  /*3d30*/  @!PT LDS RZ, [RZ] ;  /* 0x00000000fffff984 */ /* 0x000fe20000000800 */
[----:B------:R-:W-:Y:S01]  /*3d40*/  @!PT LDS RZ, [RZ] ;  /* 0x00000000fffff984 */ /* 0x000fe20000000800 */
[----:B------:R-:W-:Y:S01]  /*3d50*/  @!PT LDS RZ, [RZ] ;  /* 0x00000000fffff984 */ /* 0x000fe20000000800 */
[----:B------:R-:W-:Y:S01]  /*3d60*/  @!PT LDS RZ, [RZ] ;  /* 0x00000000fffff984 */ /* 0x000fe20000000800 */
[----:B------:R2:W-:Y:S06]  /*3d70*/  MEMBAR.ALL.CTA ;  /* 0x0000000000007992 */ /* 0x0005ec0000008000 */
[----:B--2---:R-:W2:Y:S01]  /*3d80*/  FENCE.VIEW.ASYNC.S ;  /* 0x00000000000073c6 */ /* 0x004ea20000000000 */
[----:B------:R-:W-:-:S04]  /*3d90*/  PRMT R0, RZ, 0x654, R0 ;  /* 0x00000654ff007816 */ /* 0x000fc80000000000 */
[----:B--2---:R2:W-:Y:S01]  /*3da0*/  SYNCS.ARRIVE.TRANS64.RED.A1T0 RZ, [R0+URZ], RZ ;  /* 0x000000ff00ff79a7 */ /* 0x0045e200081004ff */
[----:B-1----:R-:W-:Y:S01]  /*3db0*/  LOP3.LUT P1, RZ, R6, 0x1, RZ, 0xc0, !PT ;  /* 0x0000000106ff7812 */ /* 0x002fe2000782c0ff */
[----:B--2---:R-:W-:-:S12]  /*3dc0*/  BRA.U UP2, `(.L_x_78) ;  /* 0x0000000502087547 */ /* 0x004fd8000b800000 */
[----:B------:R-:W1:Y:S01]  /*3dd0*/  LDCU UR6, c[0x0][0x38c] ;  /* 0x00007180ff0677ac */ /* 0x000e620008000800 */
[----:B------:R-:W-:Y:S02]  /*3de0*/  PLOP3.LUT P2, PT, PT, PT, PT, 0x80, 0x8 ;  /* 0x000000000008781c */ /* 0x000fe40003f4f070 */
[----:B------:R-:W-:Y:S01]  /*3df0*/  SHF.L.U32 R5, R9, 0x1f, RZ ;  /* 0x0000001f09057819 */ /* 0x000fe200000006ff */
[----:B------:R-:W-:Y:S02]  /*3e00*/  ULEA UR7, UR17, UR5, 0x3 ;  /* 0x0000000511077291 */ /* 0x000fe4000f8e18ff */
[----:B------:R-:W-:Y:S02]  /*3e10*/  ULEA UR10, UR17, UR21, 0x6 ;  /* 0x00000015110a7291 */ /* 0x000fe4000f8e30ff */
[----:B-1----:R-:W-:-:S06]  /*3e20*/  UISETP.GE.AND UP0, UPT, UR6, 0x1, UPT ;  /* 0x000000010600788c */ /* 0x002fcc000bf06270 */
[----:B------:R-:W-:-:S05]  /*3e30*/  PLOP3.LUT P0, PT, PT, PT, UP0, 0x80, 0x8 ;  /* 0x000000000008781c */ /* 0x000fca0003f0f008 */
[----:B------:R-:W-:-:S08]  /*3e40*/  @UP0 ULEA UR6, UR16, UR5, 0x3 ;  /* 0x0000000510060291 */ /* 0x000fd0000f8e18ff */
[----:B------:R-:W-:-:S04]  /*3e50*/  @P0 SHF.L.U32 R0, R2, 0x1f, RZ ;  /* 0x0000001f02000819 */ /* 0x000fc800000006ff */
[----:B------:R1:W2:Y:S01]  /*3e60*/  @P0 SYNCS.PHASECHK.TRANS64.TRYWAIT P2, [UR6], R0 ;  /* 0x00000000ff0005a7 */ /* 0x0002a20008041106 */
[----:B------:R-:W3:Y:S02]  /*3e70*/  SYNCS.PHASECHK.TRANS64.TRYWAIT P0, [UR7+0x160], R5 ;  /* 0x00016005ff0075a7 */ /* 0x000ee40008001107 */
[----:B-123--:R-:W-:Y:S05]  /*3e80*/  @!P0 BRA `(.L_x_79) ;  /* 0x00000058006c8947 */ /* 0x00efea0003800000 */
.L_x_197:
[----:B------:R-:W-:Y:S01]  /*3e90*/  UMOV UR14, UR15 ;  /* 0x0000000f000e7c82 */ /* 0x000fe20008000000 */
[----:B------:R-:W-:Y:S05]  /*3ea0*/  BRA.U !UP0, `(.L_x_80) ;  /* 0x0000000108c07547 */ /* 0x000fea000b800000 */
[----:B------:R-:W-:Y:S02]  /*3eb0*/  UIADD3 UR14, UPT, UPT, UR18, UR15, URZ ;  /* 0x0000000f120e7290 */ /* 0x000fe4000fffe0ff */
[----:B------:R-:W-:Y:S01]  /*3ec0*/  UPLOP3.LUT UP3, UPT, UPT, UPT, UPT, 0x40, 0x4 ;  /* 0x000000000004789c */ /* 0x000fe20003f6e870 */
[----:B------:R-:W-:Y:S01]  /*3ed0*/  UMOV UR13, UR4 ;  /* 0x00000004000d7c82 */ /* 0x000fe20008000000 */
[----:B------:R-:W-:-:S09]  /*3ee0*/  UMOV UR46, UR16 ;  /* 0x00000010002e7c82 */ /* 0x000fd20008000000 */
.L_x_83:
[----:B--2---:R-:W-:Y:S01]  /*3ef0*/  ULEA UR6, UR46, UR5, 0x3 ;  /* 0x000000052e067291 */ /* 0x004fe2000f8e18ff */
[----:B---3--:R-:W-:Y:S11]  /*3f00*/  @P2 BRA `(.L_x_81) ;  /* 0x00000000000c2947 */ /* 0x008ff60003800000 */
[----:B-1----:R-:W-:Y:S04]  /*3f10*/  SHF.L.U32 R5, R2, 0x1f, RZ ;  /* 0x0000001f02057819 */ /* 0x002fe800000006ff */
[----:B------:R-:W1:Y:S02]  /*3f20*/  SYNCS.PHASECHK.TRANS64.TRYWAIT P0, [UR6], R5 ;  /* 0x00000005ff0075a7 */ /* 0x000e640008001106 */
[----:B-1----:R-:W-:Y:S05]  /*3f30*/  @!P0 BRA `(.L_x_82) ;  /* 0x0000005800588947 */ /* 0x002fea0003800000 */
.L_x_81:
[----:B------:R-:W-:Y:S01]  /*3f40*/  UISETP.NE.AND UP0, UPT, UR13, 0x1, UPT ;  /* 0x000000010d00788c */ /* 0x000fe2000bf05270 */
[----:B------:R-:W-:Y:S01]  /*3f50*/  PLOP3.LUT P2, PT, PT, PT, PT, 0x80, 0x8 ;  /* 0x000000000008781c */ /* 0x000fe20003f4f070 */
[----:B------:R-:W-:Y:S02]  /*3f60*/  UIADD3 UR16, UPT, UPT, UR46, 0x1, URZ ;  /* 0x000000012e107890 */ /* 0x000fe4000fffe0ff */
[----:B------:R-:W-:Y:S02]  /*3f70*/  ULEA UR32, UR46, UR20, 0x9 ;  /* 0x000000142e207291 */ /* 0x000fe4000f8e48ff */
[----:B------:R-:W-:Y:S01]  /*3f80*/  UISETP.NE.AND UP1, UPT, UR16, 0xd, UPT ;  /* 0x0000000d1000788c */ /* 0x000fe2000bf25270 */
[----:B------:R-:W-:Y:S01]  /*3f90*/  PLOP3.LUT P0, PT, PT, PT, UP0, 0x80, 0x8 ;  /* 0x000000000008781c */ /* 0x000fe20003f0f008 */
[----:B------:R-:W-:Y:S02]  /*3fa0*/  UIADD3 UR44, UPT, UPT, UR32, 0x80, URZ ;  /* 0x00000080202c7890 */ /* 0x000fe4000fffe0ff */
[----:B------:R-:W-:Y:S02]  /*3fb0*/  USEL UR31, URZ, 0x1, UP1 ;  /* 0x00000001ff1f7887 */ /* 0x000fe40008800000 */
[----:B------:R-:W-:Y:S02]  /*3fc0*/  USEL UR16, UR16, URZ, UP1 ;  /* 0x000000ff10107287 */ /* 0x000fe40008800000 */
[----:B------:R-:W-:Y:S02]  /*3fd0*/  UIADD3 UR40, UPT, UPT, UR32, 0x100, URZ ;  /* 0x0000010020287890 */ /* 0x000fe4000fffe0ff */
[----:B------:R-:W-:Y:S01]  /*3fe0*/  @UP0 ULEA UR30, UR16, UR5, 0x3 ;  /* 0x00000005101e0291 */ /* 0x000fe2000f8e18ff */
[----:B------:R-:W-:Y:S01]  /*3ff0*/  LOP3.LUT R2, R2, UR31, RZ, 0x3c, !PT ;  /* 0x0000001f02027c12 */ /* 0x000fe2000f8e3cff */
[----:B------:R-:W-:Y:S02]  /*4000*/  UIADD3 UR36, UPT, UPT, UR32, 0x180, URZ ;  /* 0x0000018020247890 */ /* 0x000fe4000fffe0ff */
[----:B------:R-:W-:Y:S01]  /*4010*/  UIADD3 UR6, UPT, UPT, UR6, 0x68, URZ ;  /* 0x0000006806067890 */ /* 0x000fe2000fffe0ff */
[----:B-1----:R-:W-:Y:S01]  /*4020*/  @P0 SHF.L.U32 R0, R2, 0x1f, RZ ;  /* 0x0000001f02000819 */ /* 0x002fe200000006ff */
[----:B------:R-:W-:Y:S02]  /*4030*/  UIADD3 UR15, UPT, UPT, UR15, 0x1, URZ ;  /* 0x000000010f0f7890 */ /* 0x000fe4000fffe0ff */
[----:B------:R-:W-:Y:S01]  /*4040*/  UIADD3 UR13, UPT, UPT, UR13, -0x1, URZ ;  /* 0xffffffff0d0d7890 */ /* 0x000fe2000fffe0ff */
[----:B------:R2:W3:Y:S01]  /*4050*/  @P0 SYNCS.PHASECHK.TRANS64.TRYWAIT P2, [UR30], R0 ;  /* 0x00000000ff0005a7 */ /* 0x0004e2000804111e */
[----:B------:R-:W-:Y:S02]  /*4060*/  ULEA UR30, UR46, UR19, 0x9 ;  /* 0x000000132e1e7291 */ /* 0x000fe4000f8e48ff */
[----:B------:R-:W-:Y:S02]  /*4070*/  UISETP.NE.AND UP0, UPT, UR15, UR14, UPT ;  /* 0x0000000e0f00728c */ /* 0x000fe4000bf05270 */
[----:B------:R-:W-:Y:S02]  /*4080*/  UIADD3 UR42, UPT, UPT, UR30, 0x80, URZ ;  /* 0x000000801e2a7890 */ /* 0x000fe4000fffe0ff */
[----:B------:R-:W-:Y:S02]  /*4090*/  UIADD3 UR38, UPT, UPT, UR30, 0x100, URZ ;  /* 0x000001001e267890 */ /* 0x000fe4000fffe0ff */
[----:B------:R-:W-:Y:S01]  /*40a0*/  UIADD3 UR34, UPT, UPT, UR30, 0x180, URZ ;  /* 0x000001801e227890 */ /* 0x000fe2000fffe0ff */
[----:B------:R-:W-:Y:S01]  /*40b0*/  UMOV UR33, 0x40004040 ;  /* 0x4000404000217882 */ /* 0x000fe20000000000 */
[----:B------:R-:W-:Y:S01]  /*40c0*/  UMOV UR31, 0x40004040 ;  /* 0x40004040001f7882 */ /* 0x000fe20000000000 */
[----:B------:R-:W-:Y:S01]  /*40d0*/  UMOV UR45, 0x40004040 ;  /* 0x40004040002d7882 */ /* 0x000fe20000000000 */
[----:B------:R2:W-:Y:S01]  /*40e0*/  UTCHMMA.2CTA gdesc[UR32], gdesc[UR30], tmem[UR10], tmem[UR28], idesc[UR29], UP3 ;  /* 0x00ff1c1e200075ea */ /* 0x0005e20009a0000a */
[----:B------:R-:W-:Y:S01]  /*40f0*/  UPLOP3.LUT UP3, UPT, UPT, UPT, UPT, 0x80, 0x8 ;  /* 0x000000000008789c */ /* 0x000fe20003f6f070 */
[----:B------:R-:W-:Y:S01]  /*4100*/  UMOV UR43, 0x40004040 ;  /* 0x40004040002b7882 */ /* 0x000fe20000000000 */
[----:B------:R-:W-:Y:S01]  /*4110*/  UMOV UR41, 0x40004040 ;  /* 0x4000404000297882 */ /* 0x000fe20000000000 */
[----:B------:R2:W-:Y:S01]  /*4120*/  UTCHMMA.2CTA gdesc[UR44], gdesc[UR42], tmem[UR10], tmem[UR26], idesc[UR27], UPT ;  /* 0x00ff1a2a2c0075ea */ /* 0x0005e2000ba0000a */
[----:B------:R-:W-:Y:S01]  /*4130*/  UMOV UR39, 0x40004040 ;  /* 0x4000404000277882 */ /* 0x000fe20000000000 */
[----:B------:R-:W-:Y:S01]  /*4140*/  UMOV UR37, 0x40004040 ;  /* 0x4000404000257882 */ /* 0x000fe20000000000 */
[----:B------:R-:W-:Y:S01]  /*4150*/  UMOV UR35, 0x40004040 ;  /* 0x4000404000237882 */ /* 0x000fe20000000000 */
[----:B------:R2:W-:Y:S01]  /*4160*/  UTCHMMA.2CTA gdesc[UR40], gdesc[UR38], tmem[UR10], tmem[UR24], idesc[UR25], UPT ;  /* 0x00ff1826280075ea */ /* 0x0005e2000ba0000a */
[----:B------:R2:W-:Y:S01]  /*4170*/  UTCHMMA.2CTA gdesc[UR36], gdesc[UR34], tmem[UR10], tmem[UR22], idesc[UR23], UPT ;  /* 0x00ff1622240075ea */ /* 0x0005e2000ba0000a */
[----:B------:R2:W-:Y:S01]  /*4180*/  UTCBAR.2CTA.MULTICAST [UR6], URZ, UR12 ;  /* 0x000000ff060073e9 */ /* 0x0005e2000820080c */
[----:B------:R-:W-:Y:S01]  /*4190*/  UMOV UR46, UR16 ;  /* 0x00000010002e7c82 */ /* 0x000fe20008000000 */
[----:B------:R-:W-:Y:S05]  /*41a0*/  BRA.U UP0, `(.L_x_83) ;  /* 0xfffffffd00507547 */ /* 0x000fea000b83ffff */
.L_x_80:
[----:B------:R-:W-:Y:S01]  /*41b0*/  UIADD3 UR7, UPT, UPT, UR7, 0x140, URZ ;  /* 0x0000014007077890 */ /* 0x000fe2000fffe0ff */
[----:B------:R-:W-:-:S08]  /*41c0*/  UMOV UR15, UR14 ;  /* 0x0000000e000f7c82 */ /* 0x000fd00008000000 */
[----:B------:R4:W-:Y:S01]  /*41d0*/  UTCBAR.2CTA.MULTICAST [UR7], URZ, UR11 ;  /* 0x000000ff070073e9 */ /* 0x0009e2000820080b */
[----:B------:R-:W-:Y:S02]  /*41e0*/  NOP ;  /* 0x0000000000007918 */ /* 0x000fe40000000000 */
.L_x_78:
[----:B------:R-:W-:Y:S01]  /*41f0*/  UIADD3 UR17, UPT, UPT, UR17, 0x1, URZ ;  /* 0x0000000111117890 */ /* 0x000fe2000fffe0ff */
[----:B------:R-:W-:-:S03]  /*4200*/  ISETP.NE.AND P0, PT, R8, 0x2, PT ;  /* 0x000000020800780c */ /* 0x000fc60003f05270 */
[----:B------:R-:W-:Y:S01]  /*4210*/  UISETP.NE.AND UP0, UPT, UR17, 0x4, UPT ;  /* 0x000000041100788c */ /* 0x000fe2000bf05270 */
[----:B-12---:R-:W-:Y:S02]  /*4220*/  SEL R0, RZ, 0x1, P0 ;  /* 0x00000001ff007807 */ /* 0x006fe40000000000 */
[----:B------:R-:W-:Y:S01]  /*4230*/  SEL R8, R8, RZ, P0 ;  /* 0x000000ff08087207 */ /* 0x000fe20000000000 */
[----:B------:R-:W-:Y:S01]  /*4240*/  USEL UR6, URZ, 0x1, UP0 ;  /* 0x00000001ff067887 */ /* 0x000fe20008000000 */
[----:B------:R-:W-:Y:S01]  /*4250*/  LOP3.LUT R3, R3, R0, RZ, 0x3c, !PT ;  /* 0x0000000003037212 */ /* 0x000fe200078e3cff */
[----:B------:R-:W-:-:S04]  /*4260*/  USEL UR17, UR17, URZ, UP0 ;  /* 0x000000ff11117287 */ /* 0x000fc80008000000 */
[----:B------:R-:W-:Y:S01]  /*4270*/  LOP3.LUT R9, R9, UR6, RZ, 0x3c, !PT ;  /* 0x0000000609097c12 */ /* 0x000fe2000f8e3cff */
[----:B------:R-:W-:Y:S07]  /*4280*/  @P1 BRA `(.L_x_84) ;  /* 0xfffffff800881947 */ /* 0x000fee000383ffff */
[----:B------:R-:W1:Y:S01]  /*4290*/  S2UR UR4, SR_CgaCtaId ;  /* 0x00000000000479c3 */ /* 0x000e620000008800 */
[----:B------:R-:W-:Y:S01]  /*42a0*/  ELECT P0, URZ, PT ;  /* 0x0000000000ff782f */ /* 0x000fe20003800000 */
[----:B------:R-:W-:Y:S01]  /*42b0*/  HFMA2 R0, -RZ, RZ, 0, 5.9604644775390625e-08 ;  /* 0x00000001ff007431 */ /* 0x000fe200000001ff */
[----:B------:R-:W-:-:S05]  /*42c0*/  UMOV UR6, 0x40 ;  /* 0x0000004000067882 */ /* 0x000fca0000000000 */
[----:B------:R-:W-:Y:S01]  /*42d0*/  UVIRTCOUNT.DEALLOC.SMPOOL 0x80 ;  /* 0x000000800000784c */ /* 0x000fe20000000000 */
[----:B------:R-:W-:Y:S02]  /*42e0*/  UISETP.NE.AND UP0, UPT, UR9, URZ, UPT ;  /* 0x000000ff0900728c */ /* 0x000fe4000bf05270 */
[----:B-1----:R-:W-:-:S09]  /*42f0*/  ULEA UR4, UR4, UR6, 0x18 ;  /* 0x0000000604047291 */ /* 0x002fd2000f8ec0ff */
[----:B------:R1:W-:Y:S01]  /*4300*/  @P0 STS.U8 [UR4+0x1c], R0 ;  /* 0x00001c00ff000988 */ /* 0x0003e20008000004 */
[----:B------:R-:W-:Y:S05]  /*4310*/  BRA.U UP0, `(.L_x_85) ;  /* 0x0000000100a07547 */ /* 0x000fea000b800000 */
[----:B------:R-:W-:Y:S01]  /*4320*/  UIADD3 UR6, UPT, UPT, UR5, 0x160, URZ ;  /* 0x0000016005067890 */ /* 0x000fe2000fffe0ff */
[----:B------:R-:W-:-:S03]  /*4330*/  SHF.L.U32 R3, R9, 0x1f, RZ ;  /* 0x0000001f09037819 */ /* 0x000fc600000006ff */
[----:B----4-:R-:W-:-:S09]  /*4340*/  ULEA UR7, UR17, UR6, 0x3 ;  /* 0x0000000611077291 */ /* 0x010fd2000f8e18ff */
[----:B------:R-:W2:Y:S02]  /*4350*/  SYNCS.PHASECHK.TRANS64.TRYWAIT P0, [UR7], R3 ;  /* 0x00000003ff0075a7 */ /* 0x000ea40008001107 */
[----:B--2---:R-:W-:Y:S05]  /*4360*/  @!P0 BRA `(.L_x_86) ;  /* 0x0000005400648947 */ /* 0x004fea0003800000 */
.L_x_200:
        /* <DEDUP_REMOVED lines=9> */
.L_x_202:
        /* <DEDUP_REMOVED lines=9> */
.L_x_204:
[----:B------:R-:W-:-:S04]  /*4490*/  UIADD3 UR9, UPT, UPT, UR9, 0x1, URZ ;  /* 0x0000000109097890 */ /* 0x000fc8000fffe0ff */
[----:B------:R-:W-:-:S04]  /*44a0*/  UISETP.NE.AND UP1, UPT, UR9, 0x4, UPT ;  /* 0x000000040900788c */ /* 0x000fc8000bf25270 */
[----:B------:R-:W-:Y:S02]  /*44b0*/  USEL UR7, URZ, 0x1, UP1 ;  /* 0x00000001ff077887 */ /* 0x000fe40008800000 */
[----:B------:R-:W-:-:S04]  /*44c0*/  USEL UR9, UR9, URZ, UP1 ;  /* 0x000000ff09097287 */ /* 0x000fc80008800000 */
[----:B------:R-:W-:Y:S01]  /*44d0*/  ULEA UR9, UR9, UR6, 0x3 ;  /* 0x0000000609097291 */ /* 0x000fe2000f8e18ff */
[----:B-1----:R-:W-:-:S04]  /*44e0*/  LOP3.LUT R3, R2, UR7, RZ, 0x3c, !PT ;  /* 0x0000000702037c12 */ /* 0x002fc8000f8e3cff */
[----:B------:R-:W-:Y:S01]  /*44f0*/  SHF.L.U32 R3, R3, 0x1f, RZ ;  /* 0x0000001f03037819 */ /* 0x000fe200000006ff */
[----:B------:R-:W-:-:S04]  /*4500*/  IMAD.U32 R0, RZ, RZ, UR9 ;  /* 0x00000009ff007e24 */ /* 0x000fc8000f8e00ff */
[----:B------:R1:W2:Y:S03]  /*4510*/  SYNCS.PHASECHK.TRANS64.TRYWAIT P0, [R0+URZ], R3 ;  /* 0x00000003000075a7 */ /* 0x0002a600080011ff */
[----:B--2---:R-:W-:Y:S05]  /*4520*/  @!P0 NANOSLEEP.SYNCS 0x989680 ;  /* 0x009896800000895d */ /* 0x004fea0003900000 */
[----:B------:R-:W2:Y:S02]  /*4530*/  @!P0 SYNCS.PHASECHK.TRANS64 P0, [R0+URZ], R3 ;  /* 0x00000003000085a7 */ /* 0x000ea400080010ff */
[----:B--2---:R-:W-:Y:S05]  /*4540*/  @P0 BRA `(.L_x_89) ;  /* 0x0000000000200947 */ /* 0x004fea0003800000 */
.L_x_90:
[----:B--2---:R2:W4:Y:S02]  /*4550*/  SYNCS.PHASECHK.TRANS64.TRYWAIT P0, [R0+URZ], R3 ;  /* 0x00000003000075a7 */ /* 0x00452400080011ff */
[----:B----4-:R-:W-:Y:S05]  /*4560*/  @!P0 NANOSLEEP.SYNCS 0x989680 ;  /* 0x009896800000895d */ /* 0x010fea0003900000 */
[----:B------:R-:W4:Y:S02]  /*4570*/  @!P0 SYNCS.PHASECHK.TRANS64 P0, [R0+URZ], R3 ;  /* 0x00000003000085a7 */ /* 0x000f2400080010ff */
[----:B----4-:R-:W-:Y:S05]  /*4580*/  @!P0 BRA `(.L_x_90) ;  /* 0xfffffffc00f08947 */ /* 0x010fea000383ffff */
[----:B------:R-:W-:Y:S05]  /*4590*/  BRA `(.L_x_89) ;  /* 0x00000000000c7947 */ /* 0x000fea0003800000 */
.L_x_85:
[----:B------:R-:W-:-:S04]  /*45a0*/  UIADD3 UR6, UPT, UPT, UR5, 0x1a0, URZ ;  /* 0x000001a005067890 */ /* 0x000fc8000fffe0ff */
[----:B------:R-:W-:-:S09]  /*45b0*/  UPRMT UR6, UR8, 0x654, UR6 ;  /* 0x0000065408067896 */ /* 0x000fd20008000006 */
[----:B------:R-:W-:Y:S03]  /*45c0*/  SYNCS.ARRIVE.TRANS64.RED.A1T0 RZ, [UR6], RZ ;  /* 0x000000ffffff79a7 */ /* 0x000fe60008100406 */
.L_x_89:
[----:B-12---:R-:W-:Y:S01]  /*45d0*/  SHF.L.U32 R3, RZ, 0x1f, RZ ;  /* 0x0000001fff037819 */ /* 0x006fe200000006ff */
[----:B------:R-:W-:Y:S01]  /*45e0*/  UIADD3 UR6, UPT, UPT, UR5, 0x1a0, URZ ;  /* 0x000001a005067890 */ /* 0x000fe2000fffe0ff */
[----:B------:R-:W-:Y:S02]  /*45f0*/  PLOP3.LUT P0, PT, PT, PT, UP0, 0x80, 0x8 ;  /* 0x000000000008781c */ /* 0x000fe40003f0f008 */
[----:B------:R-:W1:Y:S02]  /*4600*/  SYNCS.PHASECHK.TRANS64.TRYWAIT P1, [UR5+0x1a0], R3 ;  /* 0x0001a003ff0075a7 */ /* 0x000e640008021105 */
[----:B-1----:R-:W-:Y:S09]  /*4610*/  @!P1 BRA `(.L_x_91) ;  /* 0x0000005400009947 */ /* 0x002ff20003800000 */
.L_x_206:
[----:B------:R-:W-:Y:S01]  /*4620*/  @!UP0 UPRMT UR6, UR8, 0x654, UR6 ;  /* 0x0000065408068896 */ /* 0x000fe20008000006 */
[----:B------:R-:W-:Y:S02]  /*4630*/  UMOV UR5, 0x1 ;  /* 0x0000000100057882 */ /* 0x000fe40000000000 */
[----:B------:R-:W-:-:S06]  /*4640*/  UMOV UR8, 0xffff ;  /* 0x0000ffff00087882 */ /* 0x000fcc0000000000 */
[----:B------:R-:W-:Y:S01]  /*4650*/  @!P0 SYNCS.ARRIVE.TRANS64.RED.A1T0 RZ, [UR6], RZ ;  /* 0x000000ffffff89a7 */ /* 0x000fe20008100406 */
[----:B------:R-:W-:Y:S01]  /*4660*/  NOP ;  /* 0x0000000000007918 */ /* 0x000fe20000000000 */
[----:B-1----:R-:W1:Y:S01]  /*4670*/  LDS R0, [UR4+0x14] ;  /* 0x00001404ff007984 */ /* 0x002e620008000800 */
[----:B------:R-:W-:-:S04]  /*4680*/  ULOP3.LUT UR6, UR21, 0xffff, URZ, 0xc0, !UPT ;  /* 0x0000ffff15067892 */ /* 0x000fc8000f8ec0ff */
[----:B------:R-:W-:-:S04]  /*4690*/  USHF.R.U32.HI UR6, URZ, 0x5, UR6 ;  /* 0x00000005ff067899 */ /* 0x000fc80008011606 */
[----:B------:R-:W-:Y:S02]  /*46a0*/  USHF.L.U32 UR8, UR8, UR6, URZ ;  /* 0x0000000608087299 */ /* 0x000fe400080006ff */
[----:B------:R-:W-:-:S04]  /*46b0*/  USHF.L.U32 UR5, UR5, UR6, URZ ;  /* 0x0000000605057299 */ /* 0x000fc800080006ff */
[----:B-1----:R-:W-:-:S04]  /*46c0*/  LOP3.LUT R0, R0, UR8, RZ, 0xc0, !PT ;  /* 0x0000000800007c12 */ /* 0x002fc8000f8ec0ff */
[----:B------:R-:W-:-:S13]  /*46d0*/  ISETP.NE.AND P0, PT, R0, UR8, PT ;  /* 0x0000000800007c0c */ /* 0x000fda000bf05270 */
[----:B------:R-:W-:Y:S05]  /*46e0*/  @P0 BRA `(.L_x_92) ;  /* 0x0000000000580947 */ /* 0x000fea0003800000 */
[----:B------:R-:W1:Y:S02]  /*46f0*/  LDS R0, [UR4+0x18] ;  /* 0x00001804ff007984 */ /* 0x000e640008000800 */
[----:B-1----:R-:W-:-:S04]  /*4700*/  LOP3.LUT R0, R0, UR5, RZ, 0xc0, !PT ;  /* 0x0000000500007c12 */ /* 0x002fc8000f8ec0ff */
[----:B------:R-:W-:-:S13]  /*4710*/  ISETP.NE.AND P0, PT, R0, UR5, PT ;  /* 0x0000000500007c0c */ /* 0x000fda000bf05270 */
[----:B------:R-:W-:Y:S05]  /*4720*/  @P0 BRA `(.L_x_93) ;  /* 0x00000000003c0947 */ /* 0x000fea0003800000 */
[----:B------:R-:W1:Y:S01]  /*4730*/  S2R R2, SR_LANEID ;  /* 0x0000000000027919 */ /* 0x000e620000000000 */
[----:B------:R-:W-:Y:S01]  /*4740*/  ULOP3.LUT UR8, URZ, UR8, URZ, 0x33, !UPT ;  /* 0x00000008ff087292 */ /* 0x000fe2000f8e33ff */
[----:B------:R-:W-:Y:S01]  /*4750*/  LOP3.LUT R4, RZ, UR5, RZ, 0x33, !PT ;  /* 0x00000005ff047c12 */ /* 0x000fe2000f8e33ff */
[----:B----4-:R-:W-:Y:S02]  /*4760*/  VOTEU.ANY UR7, UPT, PT ;  /* 0x0000000000077886 */ /* 0x010fe400038e0100 */
[----:B------:R-:W-:Y:S01]  /*4770*/  UFLO.U32 UR7, UR7 ;  /* 0x00000007000772bd */ /* 0x000fe200080e0000 */
[----:B------:R-:W2:Y:S01]  /*4780*/  REDUX UR5, R4 ;  /* 0x00000000040573c4 */ /* 0x000ea20000000000 */
[----:B------:R-:W-:-:S06]  /*4790*/  IMAD.U32 R0, RZ, RZ, UR8 ;  /* 0x00000008ff007e24 */ /* 0x000fcc000f8e00ff */
[----:B------:R4:W-:Y:S01]  /*47a0*/  UTCATOMSWS.AND URZ, UR8 ;  /* 0x0000000800ff79e3 */ /* 0x0009e20008000000 */
[----:B------:R-:W3:Y:S01]  /*47b0*/  REDUX UR6, R0 ;  /* 0x00000000000673c4 */ /* 0x000ee20000000000 */
[----:B-1----:R-:W-:Y:S01]  /*47c0*/  ISETP.EQ.U32.AND P0, PT, R2, UR7, PT ;  /* 0x0000000702007c0c */ /* 0x002fe2000bf02070 */
[----:B--2---:R-:W-:Y:S01]  /*47d0*/  IMAD.U32 R2, RZ, RZ, UR5 ;  /* 0x00000005ff027e24 */ /* 0x004fe2000f8e00ff */
[----:B---3--:R-:W-:-:S11]  /*47e0*/  MOV R3, UR6 ;  /* 0x0000000600037c02 */ /* 0x008fd60008000f00 */
[----:B------:R4:W-:Y:S04]  /*47f0*/  @P0 ATOMS.AND RZ, [UR4+0x14], R3 ;  /* 0x00001403ffff098c */ /* 0x0009e8000a800004 */
[----:B------:R4:W-:Y:S01]  /*4800*/  @P0 ATOMS.AND RZ, [UR4+0x18], R2 ;  /* 0x00001802ffff098c */ /* 0x0009e2000a800004 */
[----:B------:R-:W-:Y:S05]  /*4810*/  BRA `(.L_x_94) ;  /* 0x0000000000147947 */ /* 0x000fea0003800000 */
.L_x_93:
[----:B------:R-:W-:Y:S02]  /*4820*/  MOV R2, 0x4840 ;  /* 0x0000484000027802 */ /* 0x000fe40000000f00 */
[----:B---345:R-:W-:Y:S05]  /*4830*/  CALL.REL.NOINC `($__internal_0_$__cuda_sm10x_tcgen05_guardrail_trap_col_being_dealloced_not_returned_by_alloc) ;  /* 0x0000005400e07944 */ /* 0x038fea0003c00000 */
[----:B------:R-:W-:Y:S05]  /*4840*/  BRA `(.L_x_94) ;  /* 0x0000000000087947 */ /* 0x000fea0003800000 */
.L_x_92:
[----:B------:R-:W-:Y:S02]  /*4850*/  MOV R2, 0x4870 ;  /* 0x0000487000027802 */ /* 0x000fe40000000f00 */
[----:B---345:R-:W-:Y:S05]  /*4860*/  CALL.REL.NOINC `($__internal_2_$__cuda_sm10x_tcgen05_guardrail_trap_unallocated_columns_being_dealloced) ;  /* 0x0000005400ec7944 */ /* 0x038fea0003c00000 */
.L_x_94:
[----:B------:R-:W-:Y:S01]  /*4870*/  NOP ;  /* 0x0000000000007918 */ /* 0x000fe20000000000 */
[----:B----4-:R-:W-:Y:S05]  /*4880*/  EXIT ;  /* 0x000000000000794d */ /* 0x010fea0003800000 */
.L_x_65:
[----:B------:R-:W-:-:S09]  /*4890*/  UISETP.NE.OR UP4, UPT, UR10, 0x3, !UP4 ;  /* 0x000000030a00788c */ /* 0x000fd2000e785670 */
[----:B------:R-:W-:Y:S05]  /*48a0*/  BRA.U UP4, `(.L_x_95) ;  /* 0x0000001104687547 */ /* 0x000fea000b800000 */
[----:B------:R-:W1:Y:S01]  /*48b0*/  LDC R0, c[0x0][0xb30] ;  /* 0x0002cc00ff007b82 */ /* 0x000e620000000800 */
[----:B------:R-:W-:Y:S01]  /*48c0*/  UMOV UR5, 0x400 ;  /* 0x0000040000057882 */ /* 0x000fe20000000000 */
[----:B------:R-:W-:Y:S01]  /*48d0*/  IMAD.MOV.U32 R36, RZ, RZ, 0x1 ;  /* 0x00000001ff247424 */ /* 0x000fe200078e00ff */
[----:B------:R-:W-:Y:S01]  /*48e0*/  ULEA UR5, UR37, UR5, 0x18 ;  /* 0x0000000525057291 */ /* 0x000fe2000f8ec0ff */
[----:B-----5:R-:W-:Y:S01]  /*48f0*/  CS2R R32, SRZ ;  /* 0x0000000000207805 */ /* 0x020fe2000001ff00 */
[----:B------:R-:W-:Y:S01]  /*4900*/  IMAD.MOV.U32 R25, RZ, RZ, 0x1000 ;  /* 0x00001000ff197424 */ /* 0x000fe200078e00ff */
[----:B------:R-:W-:Y:S02]  /*4910*/  UPLOP3.LUT UP0, UPT, UPT, UPT, UPT, 0x40, 0x4 ;  /* 0x000000000004789c */ /* 0x000fe40003f0e870 */
[----:B------:R-:W2:Y:S01]  /*4920*/  LDC R23, c[0x0][0x370] ;  /* 0x0000dc00ff177b82 */ /* 0x000ea20000000800 */
[----:B------:R-:W-:Y:S02]  /*4930*/  UIADD3 UR6, UPT, UPT, UR5, 0xe8, URZ ;  /* 0x000000e805067890 */ /* 0x000fe4000fffe0ff */
[----:B------:R-:W-:-:S02]  /*4940*/  UIADD3 UR41, UPT, UPT, UR5, 0xd0, URZ ;  /* 0x000000d005297890 */ /* 0x000fc4000fffe0ff */
[----:B------:R-:W-:Y:S02]  /*4950*/  UIADD3 UR33, UPT, UPT, UR5, 0xd8, URZ ;  /* 0x000000d805217890 */ /* 0x000fe4000fffe0ff */
[----:B------:R-:W-:Y:S01]  /*4960*/  UIADD3 UR25, UPT, UPT, UR5, 0xe0, URZ ;  /* 0x000000e005197890 */ /* 0x000fe2000fffe0ff */
[----:B------:R-:W3:Y:S01]  /*4970*/  LDC R2, c[0x0][0xb0c] ;  /* 0x0002c300ff027b82 */ /* 0x000ee20000000800 */
[----:B------:R-:W-:-:S07]  /*4980*/  UPRMT UR6, UR37, 0x654, UR6 ;  /* 0x0000065425067896 */ /* 0x000fce0008000006 */
[----:B------:R-:W4:Y:S01]  /*4990*/  LDC R22, c[0x0][0xb20] ;  /* 0x0002c800ff167b82 */ /* 0x000f220000000800 */
[----:B-1----:R-:W-:-:S07]  /*49a0*/  ISETP.NE.AND P1, PT, R0, 0x1, PT ;  /* 0x000000010000780c */ /* 0x002fce0003f25270 */
[----:B------:R-:W1:Y:S08]  /*49b0*/  LDC.64 R38, c[0x0][0x348] ;  /* 0x0000d200ff267b82 */ /* 0x000e700000000a00 */
[----:B------:R-:W1:Y:S08]  /*49c0*/  LDC.64 R16, c[0x0][0x888] ;  /* 0x00022200ff107b82 */ /* 0x000e700000000a00 */
[----:B------:R-:W1:Y:S08]  /*49d0*/  LDC.64 R20, c[0x0][0xb10] ;  /* 0x0002c400ff147b82 */ /* 0x000e700000000a00 */
[----:B------:R-:W1:Y:S08]  /*49e0*/  LDC.64 R6, c[0x0][0xb18] ;  /* 0x0002c600ff067b82 */ /* 0x000e700000000a00 */
[----:B------:R-:W1:Y:S08]  /*49f0*/  LDC.64 R4, c[0x0][0xb28] ;  /* 0x0002ca00ff047b82 */ /* 0x000e700000000a00 */
[----:B------:R-:W1:Y:S08]  /*4a00*/  LDC.64 R18, c[0x0][0x890] ;  /* 0x00022400ff127b82 */ /* 0x000e700000000a00 */
[----:B--234-:R-:W1:Y:S02]  /*4a10*/  LDC R24, c[0x0][0x374] ;  /* 0x0000dd00ff187b82 */ /* 0x01ce640000000800 */
.L_x_106:
[C---:B------:R-:W-:Y:S02]  /*4a20*/  LEA R0, R33.reuse, UR5, 0x3 ;  /* 0x0000000521007c11 */ /* 0x040fe4000f8e18ff */
[----:B------:R-:W-:Y:S02]  /*4a30*/  SHF.L.U32 R3, R32, 0x1f, RZ ;  /* 0x0000001f20037819 */ /* 0x000fe400000006ff */
[----:B------:R-:W-:Y:S02]  /*4a40*/  LEA R28, R33, UR5, 0x4 ;  /* 0x00000005211c7c11 */ /* 0x000fe4000f8e20ff */
[----:B--2---:R-:W2:Y:S02]  /*4a50*/  SYNCS.PHASECHK.TRANS64.TRYWAIT P0, [R0+URZ+0x120], R3 ;  /* 0x00012003000075a7 */ /* 0x004ea400080011ff */
[----:B--2---:R-:W-:Y:S05]  /*4a60*/  @!P0 BRA `(.L_x_96) ;  /* 0x0000005000048947 */ /* 0x004fea0003800000 */
.L_x_207:
[----:B------:R-:W-:Y:S01]  /*4a70*/  ISETP.GE.AND P0, PT, R26, 0x1, PT ;  /* 0x000000011a00780c */ /* 0x000fe20003f06270 */
[----:B------:R-:W3:Y:S01]  /*4a80*/  LDS.128 R28, [R28+0x1b0] ;  /* 0x0001b0001c1c7984 */ /* 0x000ee20000000c00 */
[----:B--2---:R-:W-:Y:S01]  /*4a90*/  VIADD R0, R0, 0x130 ;  /* 0x0000013000007836 */ /* 0x004fe20000000000 */
[----:B------:R-:W-:Y:S01]  /*4aa0*/  @!PT LDS RZ, [RZ] ;  /* 0x00000000fffff984 */ /* 0x000fe20000000800 */
[----:B------:R-:W-:Y:S01]  /*4ab0*/  @!PT LDS RZ, [RZ] ;  /* 0x00000000fffff984 */ /* 0x000fe20000000800 */
[----:B------:R-:W-:Y:S01]  /*4ac0*/  @!PT LDS RZ, [RZ] ;  /* 0x00000000fffff984 */ /* 0x000fe20000000800 */
[----:B------:R-:W-:Y:S01]  /*4ad0*/  @!PT LDS RZ, [RZ] ;  /* 0x00000000fffff984 */ /* 0x000fe20000000800 */
[----:B------:R2:W-:Y:S06]  /*4ae0*/  MEMBAR.ALL.CTA ;  /* 0x0000000000007992 */ /* 0x0005ec0000008000 */
[----:B--2---:R-:W2:Y:S01]  /*4af0*/  FENCE.VIEW.ASYNC.S ;  /* 0x00000000000073c6 */ /* 0x004ea20000000000 */
[----:B------:R-:W-:Y:S04]  /*4b00*/  PRMT R0, RZ, 0x654, R0 ;  /* 0x00000654ff007816 */ /* 0x000fe80000000000 */
[----:B--2---:R2:W-:Y:S01]  /*4b10*/  SYNCS.ARRIVE.TRANS64.RED.A1T0 RZ, [R0+URZ], RZ ;  /* 0x000000ff00ff79a7 */ /* 0x0045e200081004ff */
[----:B---3--:R-:W-:Y:S11]  /*4b20*/  LOP3.LUT P3, RZ, R30, 0x1, RZ, 0xc0, !PT ;  /* 0x000000011eff7812 */ /* 0x008ff6000786c0ff */
[----:B------:R-:W-:Y:S02]  /*4b30*/  @!UPT UIADD3 URZ, UPT, UPT, URZ, URZ, URZ ;  /* 0x000000fffffff290 */ /* 0x000fe4000fffe0ff */
[----:B------:R-:W-:Y:S02]  /*4b40*/  @P3 MOV R13, R28 ;  /* 0x0000001c000d3202 */ /* 0x000fe40000000f00 */
[----:B------:R-:W-:Y:S01]  /*4b50*/  @P3 LOP3.LUT R8, R29, 0xffff, RZ, 0xc0, !PT ;  /* 0x0000ffff1d083812 */ /* 0x000fe200078ec0ff */
[----:B--2---:R-:W-:Y:S06]  /*4b60*/  @!P0 BRA `(.L_x_97) ;  /* 0x0000000000a48947 */ /* 0x004fec0003800000 */
[----:B-1----:R-:W-:Y:S01]  /*4b70*/  IMAD.HI.U32 R41, R24, R7, RZ ;  /* 0x0000000718297227 */ /* 0x002fe200078e00ff */
[----:B------:R-:W-:Y:S02]  /*4b80*/  ISETP.NE.AND P0, PT, R6, 0x1, PT ;  /* 0x000000010600780c */ /* 0x000fe40003f05270 */
[----:B------:R-:W-:Y:S01]  /*4b90*/  ISETP.NE.AND P2, PT, R26, 0x1, PT ;  /* 0x000000011a00780c */ /* 0x000fe20003f45270 */
[----:B------:R-:W-:Y:S01]  /*4ba0*/  IMAD.HI.U32 R40, R23, R20, RZ ;  /* 0x0000001417287227 */ /* 0x000fe200078e00ff */
[----:B------:R-:W-:Y:S02]  /*4bb0*/  SHF.R.U32.HI R41, RZ, R22, R41 ;  /* 0x00000016ff297219 */ /* 0x000fe40000011629 */
[----:B------:R-:W-:Y:S01]  /*4bc0*/  ISETP.NE.AND P4, PT, R2, 0x1, PT ;  /* 0x000000010200780c */ /* 0x000fe20003f85270 */
[----:B------:R-:W-:Y:S01]  /*4bd0*/  IMAD.HI.U32 R42, R13, R20, RZ ;  /* 0x000000140d2a7227 */ /* 0x000fe200078e00ff */
[----:B------:R-:W-:Y:S02]  /*4be0*/  SHF.R.U32.HI R40, RZ, R21, R40 ;  /* 0x00000015ff287219 */ /* 0x000fe40000011628 */
[----:B------:R-:W-:Y:S01]  /*4bf0*/  SEL R3, R24, R41, !P0 ;  /* 0x0000002918037207 */ /* 0x000fe20004000000 */
[C---:B------:R-:W-:Y:S01]  /*4c00*/  IMAD.HI.U32 R41, R8.reuse, R7, RZ ;  /* 0x0000000708297227 */ /* 0x040fe200078e00ff */
[----:B------:R-:W-:Y:S02]  /*4c10*/  SEL R11, R23, R40, !P4 ;  /* 0x00000028170b7207 */ /* 0x000fe40006000000 */
[----:B------:R-:W-:Y:S01]  /*4c20*/  SHF.R.U32.HI R42, RZ, R21, R42 ;  /* 0x00000015ff2a7219 */ /* 0x000fe2000001162a */
[----:B------:R-:W-:Y:S01]  /*4c30*/  IMAD.HI.U32 R44, R3, R4, RZ ;  /* 0x00000004032c7227 */ /* 0x000fe200078e00ff */
[----:B------:R-:W-:Y:S03]  /*4c40*/  SHF.R.U32.HI R41, RZ, R22, R41 ;  /* 0x00000016ff297219 */ /* 0x000fe60000011629 */
[----:B------:R-:W-:Y:S01]  /*4c50*/  IMAD.HI.U32 R40, R11, R4, RZ ;  /* 0x000000040b287227 */ /* 0x000fe200078e00ff */
[----:B------:R-:W-:Y:S02]  /*4c60*/  @P2 SHF.R.U32.HI R3, RZ, R5, R44 ;  /* 0x00000005ff032219 */ /* 0x000fe4000001162c */
[----:B------:R-:W-:Y:S02]  /*4c70*/  SEL R9, R8, R41, !P0 ;  /* 0x0000002908097207 */ /* 0x000fe40004000000 */
[----:B------:R-:W-:Y:S01]  /*4c80*/  @P2 SHF.R.U32.HI R11, RZ, R5, R40 ;  /* 0x00000005ff0b2219 */ /* 0x000fe20000011628 */
[C---:B------:R-:W-:Y:S01]  /*4c90*/  IMAD R10, R26.reuse, R3, RZ ;  /* 0x000000031a0a7224 */ /* 0x040fe200078e02ff */
[----:B------:R-:W-:Y:S01]  /*4ca0*/  SEL R3, R13, R42, !P4 ;  /* 0x0000002a0d037207 */ /* 0x000fe20006000000 */
[C---:B------:R-:W-:Y:S03]  /*4cb0*/  IMAD.HI.U32 R14, R9.reuse, R4, RZ ;  /* 0x00000004090e7227 */ /* 0x040fe600078e00ff */
[----:B------:R-:W-:Y:S01]  /*4cc0*/  ISETP.GE.AND P0, PT, R9, R10, PT ;  /* 0x0000000a0900720c */ /* 0x000fe20003f06270 */
[C---:B------:R-:W-:Y:S01]  /*4cd0*/  IMAD R12, R26.reuse, R11, RZ ;  /* 0x0000000b1a0c7224 */ /* 0x040fe200078e02ff */
[-C--:B------:R-:W-:Y:S04]  /*4ce0*/  SHF.R.U32.HI R14, RZ, R5.reuse, R14 ;  /* 0x00000005ff0e7219 */ /* 0x080fe8000001160e */
[----:B------:R-:W-:Y:S02]  /*4cf0*/  ISETP.GE.OR P0, PT, R3, R12, P0 ;  /* 0x0000000c0300720c */ /* 0x000fe40000706670 */
[----:B------:R-:W-:Y:S05]  /*4d00*/  SEL R15, R9, R14, !P2 ;  /* 0x0000000e090f7207 */ /* 0x000fea0005000000 */
[----:B------:R-:W-:Y:S04]  /*4d10*/  IMAD.MOV R14, RZ, RZ, -R15 ;  /* 0x000000ffff0e7224 */ /* 0x000fe800078e0a0f */
[----:B------:R-:W-:Y:S02]  /*4d20*/  IMAD R14, R26, R14, R9 ;  /* 0x0000000e1a0e7224 */ /* 0x000fe400078e0209 */
[C---:B------:R-:W-:Y:S05]  /*4d30*/  @!P0 IMAD.HI.U32 R10, R3.reuse, R4, RZ ;  /* 0x00000004030a8227 */ /* 0x040fea00078e00ff */
[----:B------:R-:W-:Y:S04]  /*4d40*/  @!P0 SHF.R.U32.HI R10, RZ, R5, R10 ;  /* 0x00000005ff0a8219 */ /* 0x000fe8000001160a */
[----:B------:R-:W-:Y:S01]  /*4d50*/  @!P0 SEL R0, R3, R10, !P2 ;  /* 0x0000000a03008207 */ /* 0x000fe20005000000 */
[----:B------:R-:W-:Y:S03]  /*4d60*/  IMAD.MOV R10, RZ, RZ, -R3 ;  /* 0x000000ffff0a7224 */ /* 0x000fe600078e0a03 */
[----:B------:R-:W-:Y:S01]  /*4d70*/  @!P0 IADD3 R15, PT, PT, R15, -R0, RZ ;  /* 0x800000000f0f8210 */ /* 0x000fe20007ffe0ff */
[----:B------:R-:W-:Y:S01]  /*4d80*/  @!P0 IMAD R0, R11, R14, R0 ;  /* 0x0000000e0b008224 */ /* 0x000fe200078e0200 */
[----:B------:R-:W-:Y:S01]  /*4d90*/  IADD3 R11, PT, PT, -R9, RZ, RZ ;  /* 0x000000ff090b7210 */ /* 0x000fe20007ffe1ff */
[----:B------:R-:W-:Y:S02]  /*4da0*/  IMAD R13, R2, R10, R13 ;  /* 0x0000000a020d7224 */ /* 0x000fe400078e020d */
[----:B------:R-:W-:Y:S02]  /*4db0*/  @!P0 IMAD R9, R15, R26, R3 ;  /* 0x0000001a0f098224 */ /* 0x000fe400078e0203 */
[----:B------:R-:W-:Y:S02]  /*4dc0*/  @!P0 IMAD.MOV.U32 R3, RZ, RZ, R0 ;  /* 0x000000ffff038224 */ /* 0x000fe400078e0000 */
[----:B------:R-:W-:Y:S02]  /*4dd0*/  IMAD R8, R6, R11, R8 ;  /* 0x0000000b06087224 */ /* 0x000fe400078e0208 */
[----:B------:R-:W-:Y:S02]  /*4de0*/  IMAD R13, R3, R2, R13 ;  /* 0x00000002030d7224 */ /* 0x000fe400078e020d */
[----:B------:R-:W-:Y:S02]  /*4df0*/  IMAD R8, R9, R6, R8 ;  /* 0x0000000609087224 */ /* 0x000fe400078e0208 */
.L_x_97:
[----:B------:R-:W-:Y:S05]  /*4e00*/  BRA.U UP0, `(.L_x_98) ;  /* 0x0000000100107547 */ /* 0x000fea000b800000 */
[----:B------:R-:W-:Y:S04]  /*4e10*/  MOV R0, UR4 ;  /* 0x0000000400007c02 */ /* 0x000fe80008000f00 */
[----:B------:R-:W-:Y:S04]  /*4e20*/  SHF.L.U32 R3, R0, 0x1f, RZ ;  /* 0x0000001f00037819 */ /* 0x000fe800000006ff */
[----:B------:R-:W2:Y:S02]  /*4e30*/  SYNCS.PHASECHK.TRANS64.TRYWAIT P0, [UR5+0x118], R3 ;  /* 0x00011803ff0075a7 */ /* 0x000ea40008001105 */
[----:B--2---:R-:W-:Y:S05]  /*4e40*/  @!P0 BRA `(.L_x_99) ;  /* 0x0000004c00208947 */ /* 0x004fea0003800000 */
.L_x_98:
[----:B-1----:R-:W-:Y:S02]  /*4e50*/  ISETP.NE.U32.AND P0, PT, R18, RZ, PT ;  /* 0x000000ff1200720c */ /* 0x002fe40003f05070 */
[----:B------:R-:W-:Y:S02]  /*4e60*/  R2UR UR42, R34 ;  /* 0x00000000222a72ca */ /* 0x000fe400000e0000 */
[----:B------:R-:W-:Y:S02]  /*4e70*/  R2UR UR43, R37 ;  /* 0x00000000252b72ca */ /* 0x000fe400000e0000 */
[C---:B------:R-:W-:Y:S02]  /*4e80*/  ISETP.NE.AND.EX P0, PT, R19.reuse, RZ, PT, P0 ;  /* 0x000000ff1300720c */ /* 0x040fe40003f05300 */
[----:B------:R-:W-:Y:S02]  /*4e90*/  ISETP.NE.U32.AND P2, PT, R18, RZ, PT ;  /* 0x000000ff1200720c */ /* 0x000fe40003f45070 */
[----:B------:R-:W-:Y:S02]  /*4ea0*/  SHF.L.U32 R12, R36, 0x1f, RZ ;  /* 0x0000001f240c7819 */ /* 0x000fe400000006ff */
[----:B------:R-:W-:Y:S03]  /*4eb0*/  ISETP.NE.AND.EX P2, PT, R19, RZ, PT, P2 ;  /* 0x000000ff1300720c */ /* 0x000fe60003f45320 */
[----:B------:R-:W-:Y:S02]  /*4ec0*/  USHF.L.U32 UR42, UR42, 0x7, URZ ;  /* 0x000000072a2a7899 */ /* 0x000fe400080006ff */
[----:B------:R-:W-:Y:S02]  /*4ed0*/  USHF.L.U32 UR43, UR43, 0x6, URZ ;  /* 0x000000062b2b7899 */ /* 0x000fe400080006ff */
[----:B------:R-:W-:Y:S10]  /*4ee0*/  @!P0 BRA `(.L_x_100) ;  /* 0x00000000002c8947 */ /* 0x000ff40003800000 */
[----:B------:R-:W-:Y:S01]  /*4ef0*/  ISETP.NE.U32.AND P0, PT, R16, RZ, PT ;  /* 0x000000ff1000720c */ /* 0x000fe20003f05070 */
[----:B------:R-:W-:Y:S03]  /*4f00*/  IMAD.MOV.U32 R59, RZ, RZ, 0x1 ;  /* 0x00000001ff3b7424 */ /* 0x000fe600078e00ff */
[----:B------:R-:W-:Y:S11]  /*4f10*/  ISETP.NE.AND.EX P0, PT, R17, RZ, PT, P0 ;  /* 0x000000ff1100720c */ /* 0x000ff60003f05300 */
[----:B------:R-:W-:Y:S02]  /*4f20*/  @!UPT UIADD3 URZ, UPT, UPT, URZ, URZ, URZ ;  /* 0x000000fffffff290 */ /* 0x000fe4000fffe0ff */
[----:B------:R-:W1:Y:S01]  /*4f30*/  @P0 LDC.64 R10, c[0x0][0x888] ;  /* 0x00022200ff0a0b82 */ /* 0x000e620000000a00 */
[----:B--2---:R-:W-:Y:S04]  /*4f40*/  @P0 IMAD R0, R18, UR36, RZ ;  /* 0x0000002412000c24 */ /* 0x004fe8000f8e02ff */
[----:B-1----:R-:W-:Y:S04]  /*4f50*/  @P0 IMAD.WIDE R10, R0, 0x4, R10 ;  /* 0x00000004000a0825 */ /* 0x002fe800078e020a */
[----:B------:R-:W-:Y:S01]  /*4f60*/  HFMA2 R0, -RZ, RZ, 0, 5.9604644775390625e-08 ;  /* 0x00000001ff007431 */ /* 0x000fe200000001ff */
[----:B------:R1:W5:Y:S04]  /*4f70*/  @P0 LDG.E R35, desc[UR46][R10.64] ;  /* 0x0000002e0a230981 */ /* 0x000368000c1e1900 */
[----:B------:R-:W-:Y:S01]  /*4f80*/  @!P0 PRMT R59, R0, 0x7610, R59 ;  /* 0x00007610003b8816 */ /* 0x000fe2000000003b */
[----:B-1----:R-:W3:Y:S06]  /*4f90*/  @!P0 LDC R35, c[0x0][0x880] ;  /* 0x00022000ff238b82 */ /* 0x002eec0000000800 */
.L_x_100:
[----:B---3-5:R-:W-:Y:S01]  /*4fa0*/  @!P2 FSETP.EQ.AND P0, PT, R35, RZ, PT ;  /* 0x000000ff2300a20b */ /* 0x028fe20003f02000 */
[----:B------:R-:W-:Y:S01]  /*4fb0*/  @!UPT UIADD3 URZ, UPT, UPT, URZ, URZ, URZ ;  /* 0x000000fffffff290 */ /* 0x000fe2000fffe0ff */
[----:B------:R-:W-:Y:S11]  /*4fc0*/  @!P2 BRA `(.L_x_101) ;  /* 0x000000000018a947 */ /* 0x000ff60003800000 */
[----:B------:R-:W-:Y:S02]  /*4fd0*/  LOP3.LUT P2, RZ, R59, 0xff, RZ, 0xc0, !PT ;  /* 0x000000ff3bff7812 */ /* 0x000fe4000784c0ff */
[----:B------:R-:W-:Y:S04]  /*4fe0*/  ISETP.NE.U32.AND P0, PT, R16, RZ, PT ;  /* 0x000000ff1000720c */ /* 0x000fe80003f05070 */
[----:B------:R-:W-:Y:S04]  /*4ff0*/  ISETP.NE.AND.EX P0, PT, R17, RZ, PT, P0 ;  /* 0x000000ff1100720c */ /* 0x000fe80003f05300 */
[----:B------:R-:W-:Y:S03]  /*5000*/  PLOP3.LUT P0, PT, P0, PT, PT, 0x8, 0x80 ;  /* 0x000000000080781c */ /* 0x000fe6000070e170 */
[----:B------:R-:W-:Y:S11]  /*5010*/  @P2 FSETP.EQ.AND P0, PT, R35, RZ, PT ;  /* 0x000000ff2300220b */ /* 0x000ff60003f02000 */
[----:B------:R-:W-:Y:S02]  /*5020*/  @!UPT UIADD3 URZ, UPT, UPT, URZ, URZ, URZ ;  /* 0x000000fffffff290 */ /* 0x000fe4000fffe0ff */
.L_x_101:
[----:B------:R-:W1:Y:S01]  /*5030*/  SYNCS.PHASECHK.TRANS64.TRYWAIT P2, [UR5+0xf0], R12 ;  /* 0x0000f00cff0075a7 */ /* 0x000e620008041105 */
[----:B------:R-:W-:Y:S04]  /*5040*/  ELECT P4, URZ, PT ;  /* 0x0000000000ff782f */ /* 0x000fe80003880000 */
[----:B------:R-:W-:Y:S11]  /*5050*/  PLOP3.LUT P4, PT, P0, P4, PT, 0xf2, 0x2f ;  /* 0x00000000002f781c */ /* 0x000ff60000789e72 */
[----:B------:R-:W-:Y:S02]  /*5060*/  @!UPT UIADD3 URZ, UPT, UPT, URZ, URZ, URZ ;  /* 0x000000fffffff290 */ /* 0x000fe4000fffe0ff */
[----:B------:R-:W-:Y:S05]  /*5070*/  @!P4 IADD3 R9, P0, PT, R38, 0x580, RZ ;  /* 0x000005802609c810 */ /* 0x000fea0007f1e0ff */
[----:B--2---:R-:W-:Y:S01]  /*5080*/  @!P4 IMAD.X R0, RZ, RZ, R39, P0 ;  /* 0x000000ffff00c224 */ /* 0x004fe200000e0627 */
[----:B-1----:R-:W-:Y:S07]  /*5090*/  @!P2 BRA `(.L_x_102) ;  /* 0x0000004800a4a947 */ /* 0x002fee0003800000 */
.L_x_210:
[----:B------:R-:W-:Y:S01]  /*50a0*/  @!P4 R2UR UR8, R9 ;  /* 0x000000000908c2ca */ /* 0x000fe200000e0000 */
[----:B------:R-:W-:Y:S01]  /*50b0*/  VOTEU.ALL UP0, P4 ;  /* 0x0000000000ff7886 */ /* 0x000fe20002000000 */
[----:B------:R-:W-:Y:S01]  /*50c0*/  @!P4 R2UR UR7, R0 ;  /* 0x000000000007c2ca */ /* 0x000fe200000e0000 */
[----:B------:R-:W-:Y:S01]  /*50d0*/  VOTEU.ALL UP1, P4 ;  /* 0x0000000000ff7886 */ /* 0x000fe20002020000 */
[----:B------:R-:W-:Y:S01]  /*50e0*/  UMOV UR14, 0x0 ;  /* 0x00000000000e7882 */ /* 0x000fe20000000000 */
[----:B------:R-:W-:Y:S01]  /*50f0*/  UMOV UR15, 0x10000000 ;  /* 0x10000000000f7882 */ /* 0x000fe20000000000 */
[----:B------:R-:W-:Y:S01]  /*5100*/  @!UP0 UIADD3 UR40, UPT, UPT, UR5, 0x200, URZ ;  /* 0x0000020005288890 */ /* 0x000fe2000fffe0ff */
[----:B------:R-:W-:Y:S01]  /*5110*/  @!P4 IMAD.MOV.U32 R0, RZ, RZ, 0x1000 ;  /* 0x00001000ff00c424 */ /* 0x000fe200078e00ff */
[----:B------:R-:W-:Y:S01]  /*5120*/  UMOV UR44, UR36 ;  /* 0x00000024002c7c82 */ /* 0x000fe20008000000 */
[----:B------:R-:W-:Y:S01]  /*5130*/  @!UP0 UIADD3 UR10, UPT, UPT, UR42, 0x40, URZ ;  /* 0x000000402a0a8890 */ /* 0x000fe2000fffe0ff */
[----:B------:R-:W-:Y:S01]  /*5140*/  @!P4 IADD3 R9, P0, PT, R38, 0x580, RZ ;  /* 0x000005802609c810 */ /* 0x000fe20007f1e0ff */
[----:B------:R-:W-:Y:S01]  /*5150*/  UMOV UR9, UR41 ;  /* 0x0000002900097c82 */ /* 0x000fe20008000000 */
[----:B------:R-:W-:Y:S01]  /*5160*/  UMOV UR11, UR43 ;  /* 0x0000002b000b7c82 */ /* 0x000fe20008000000 */
[----:B------:R-:W-:Y:S01]  /*5170*/  IMAD.U32 R10, RZ, RZ, UR8 ;  /* 0x00000008ff0a7e24 */ /* 0x000fe2000f8e00ff */
[----:B------:R-:W-:Y:S01]  /*5180*/  @!UP0 UIADD3 UR8, UPT, UPT, UR5, 0xa00, URZ ;  /* 0x00000a0005088890 */ /* 0x000fe2000fffe0ff */
[----:B------:R-:W-:Y:S01]  /*5190*/  IMAD.U32 R11, RZ, RZ, UR7 ;  /* 0x00000007ff0b7e24 */ /* 0x000fe2000f8e00ff */
[----:B------:R-:W-:Y:S01]  /*51a0*/  VOTEU.ALL UP0, P4 ;  /* 0x0000000000ff7886 */ /* 0x000fe20002000000 */
[----:B------:R-:W-:Y:S01]  /*51b0*/  UMOV UR12, UR36 ;  /* 0x00000024000c7c82 */ /* 0x000fe20008000000 */
[----:B------:R-:W-:Y:S01]  /*51c0*/  @!P4 R2UR UR16, R10 ;  /* 0x000000000a10c2ca */ /* 0x000fe200000e0000 */
[----:B------:R-:W-:Y:S01]  /*51d0*/  UPRMT UR7, UR37, 0x654, UR41 ;  /* 0x0000065425077896 */ /* 0x000fe20008000029 */
[----:B------:R-:W-:Y:S11]  /*51e0*/  @!P4 R2UR UR17, R11 ;  /* 0x000000000b11c2ca */ /* 0x000ff600000e0000 */
[----:B------:R-:W-:Y:S02]  /*51f0*/  @!UPT UIADD3 URZ, UPT, UPT, URZ, URZ, URZ ;  /* 0x000000fffffff290 */ /* 0x000fe4000fffe0ff */
[----:B------:R2:W-:Y:S01]  /*5200*/  @!UP1 UTMALDG.3D [UR40], [UR16], desc[UR14] ;  /* 0x00000e28100095b4 */ /* 0x0005e20008011000 */
[----:B------:R2:W-:Y:S01]  /*5210*/  @!UP0 UTMALDG.3D [UR8], [UR16], desc[UR14] ;  /* 0x00000e08100085b4 */ /* 0x0005e20008011000 */
[----:B------:R3:W-:Y:S01]  /*5220*/  @!P4 SYNCS.ARRIVE.TRANS64.RED.A0TR RZ, [UR5+0xd0], R0 ;  /* 0x0000d000ffffc9a7 */ /* 0x0007e20008300405 */
[----:B------:R-:W-:Y:S01]  /*5230*/  SYNCS.ARRIVE.TRANS64.RED.A1T0 RZ, [UR7], RZ ;  /* 0x000000ffffff79a7 */ /* 0x000fe20008100407 */
[----:B---3--:R-:W-:Y:S01]  /*5240*/  @!P4 IMAD.X R0, RZ, RZ, R39, P0 ;  /* 0x000000ffff00c224 */ /* 0x008fe200000e0627 */
[----:B------:R-:W3:Y:S02]  /*5250*/  SYNCS.PHASECHK.TRANS64.TRYWAIT P2, [UR5+0xf8], R12 ;  /* 0x0000f80cff0075a7 */ /* 0x000ee40008041105 */
[----:B--23--:R-:W-:Y:S05]  /*5260*/  @!P2 BRA `(.L_x_103) ;  /* 0x000000480048a947 */ /* 0x00cfea0003800000 */
.L_x_212:
        /* <DEDUP_REMOVED lines=8> */
[----:B------:R-:W-:Y:S01]  /*52f0*/  @!UP0 UIADD3 UR32, UPT, UPT, UR5, 0x1200, URZ ;  /* 0x0000120005208890 */ /* 0x000fe2000fffe0ff */
[----:B------:R-:W-:Y:S01]  /*5300*/  @!P4 IADD3 R37, P0, PT, R38, 0x580, RZ ;  /* 0x000005802625c810 */ /* 0x000fe20007f1e0ff */
[----:B------:R-:W-:Y:S01]  /*5310*/  UMOV UR35, UR43 ;  /* 0x0000002b00237c82 */ /* 0x000fe20008000000 */
[----:B------:R-:W-:Y:S02]  /*5320*/  @!UP0 UIADD3 UR10, UPT, UPT, UR42, 0x50, URZ ;  /* 0x000000502a0a8890 */ /* 0x000fe4000fffe0ff */
[----:B------:R-:W-:Y:S01]  /*5330*/  IMAD.U32 R10, RZ, RZ, UR8 ;  /* 0x00000008ff0a7e24 */ /* 0x000fe2000f8e00ff */
[----:B------:R-:W-:Y:S01]  /*5340*/  @!UP0 UIADD3 UR8, UPT, UPT, UR5, 0x1a00, URZ ;  /* 0x00001a0005088890 */ /* 0x000fe2000fffe0ff */
[----:B------:R-:W-:Y:S01]  /*5350*/  IMAD.U32 R11, RZ, RZ, UR7 ;  /* 0x00000007ff0b7e24 */ /* 0x000fe2000f8e00ff */
[----:B------:R-:W-:Y:S01]  /*5360*/  VOTEU.ALL UP0, P4 ;  /* 0x0000000000ff7886 */ /* 0x000fe20002000000 */
[----:B------:R-:W-:Y:S01]  /*5370*/  UMOV UR9, UR33 ;  /* 0x0000002100097c82 */ /* 0x000fe20008000000 */
[----:B------:R-:W-:Y:S01]  /*5380*/  @!P4 R2UR UR16, R10 ;  /* 0x000000000a10c2ca */ /* 0x000fe200000e0000 */
[----:B------:R-:W-:Y:S01]  /*5390*/  UMOV UR11, UR43 ;  /* 0x0000002b000b7c82 */ /* 0x000fe20008000000 */
[----:B------:R-:W-:Y:S01]  /*53a0*/  @!P4 R2UR UR17, R11 ;  /* 0x000000000b11c2ca */ /* 0x000fe200000e0000 */
[----:B------:R-:W-:Y:S01]  /*53b0*/  UMOV UR12, UR36 ;  /* 0x00000024000c7c82 */ /* 0x000fe20008000000 */
[----:B------:R-:W-:Y:S01]  /*53c0*/  UPRMT UR7, UR37, 0x654, UR33 ;  /* 0x0000065425077896 */ /* 0x000fe20008000021 */
[----:B------:R-:W-:Y:S10]  /*53d0*/  @!P4 IMAD.X R34, RZ, RZ, R39, P0 ;  /* 0x000000ffff22c224 */ /* 0x000ff400000e0627 */
[----:B------:R2:W-:Y:S01]  /*53e0*/  @!UP1 UTMALDG.3D [UR32], [UR16], desc[UR14] ;  /* 0x00000e20100095b4 */ /* 0x0005e20008011000 */
[----:B------:R2:W-:Y:S01]  /*53f0*/  @!UP0 UTMALDG.3D [UR8], [UR16], desc[UR14] ;  /* 0x00000e08100085b4 */ /* 0x0005e20008011000 */
[----:B------:R2:W-:Y:S01]  /*5400*/  @!P4 SYNCS.ARRIVE.TRANS64.RED.A0TR RZ, [UR5+0xd8], R0 ;  /* 0x0000d800ffffc9a7 */ /* 0x0005e20008300405 */
[----:B------:R-:W-:Y:S01]  /*5410*/  SYNCS.ARRIVE.TRANS64.RED.A1T0 RZ, [UR7], RZ ;  /* 0x000000ffffff79a7 */ /* 0x000fe20008100407 */
[----:B------:R-:W3:Y:S02]  /*5420*/  SYNCS.PHASECHK.TRANS64.TRYWAIT P2, [UR5+0x100], R12 ;  /* 0x0001000cff0075a7 */ /* 0x000ee40008041105 */
[----:B--23--:R-:W-:Y:S05]  /*5430*/  @!P2 BRA `(.L_x_104) ;  /* 0x0000004400eca947 */ /* 0x00cfea0003800000 */
.L_x_214:
[----:B------:R-:W2:Y:S01]  /*5440*/  LDC.64 R14, c[0x0][0xb10] ;  /* 0x0002c400ff0e7b82 */ /* 0x000ea20000000a00 */
[----:B------:R-:W-:Y:S01]  /*5450*/  @!P4 R2UR UR8, R37 ;  /* 0x000000002508c2ca */ /* 0x000fe200000e0000 */
[----:B------:R-:W-:Y:S01]  /*5460*/  VOTEU.ALL UP0, P4 ;  /* 0x0000000000ff7886 */ /* 0x000fe20002000000 */
[----:B------:R-:W-:Y:S01]  /*5470*/  @!P4 R2UR UR7, R34 ;  /* 0x000000002207c2ca */ /* 0x000fe200000e0000 */
[----:B------:R-:W-:Y:S01]  /*5480*/  VOTEU.ALL UP1, P4 ;  /* 0x0000000000ff7886 */ /* 0x000fe20002020000 */
[----:B------:R-:W-:Y:S03]  /*5490*/  UMOV UR14, 0x0 ;  /* 0x00000000000e7882 */ /* 0x000fe60000000000 */
[----:B------:R-:W3:Y:S01]  /*54a0*/  LDC.64 R10, c[0x0][0xb18] ;  /* 0x0002c600ff0a7b82 */ /* 0x000ee20000000a00 */
[----:B------:R-:W-:Y:S01]  /*54b0*/  @!UP0 UIADD3 UR26, UPT, UPT, UR42, 0x20, URZ ;  /* 0x000000202a1a8890 */ /* 0x000fe2000fffe0ff */
[----:B------:R-:W-:Y:S01]  /*54c0*/  @!P4 IMAD.MOV.U32 R34, RZ, RZ, 0x1000 ;  /* 0x00001000ff22c424 */ /* 0x000fe200078e00ff */
[----:B------:R-:W-:Y:S01]  /*54d0*/  @!UP0 UIADD3 UR24, UPT, UPT, UR5, 0x2200, URZ ;  /* 0x0000220005188890 */ /* 0x000fe2000fffe0ff */
[----:B------:R-:W-:Y:S01]  /*54e0*/  @P3 SHF.R.U32.HI R27, RZ, 0x10, R29 ;  /* 0x00000010ff1b3819 */ /* 0x000fe2000001161d */
[----:B------:R-:W-:Y:S03]  /*54f0*/  UMOV UR15, 0x10000000 ;  /* 0x10000000000f7882 */ /* 0x000fe60000000000 */
[----:B------:R-:W4:Y:S01]  /*5500*/  @!P1 LDC R0, c[0x0][0xb20] ;  /* 0x0002c800ff009b82 */ /* 0x000f220000000800 */
[----:B------:R-:W-:Y:S01]  /*5510*/  UMOV UR27, UR43 ;  /* 0x0000002b001b7c82 */ /* 0x000fe20008000000 */
[----:B------:R-:W-:Y:S01]  /*5520*/  IMAD.U32 R40, RZ, RZ, UR8 ;  /* 0x00000008ff287e24 */ /* 0x000fe2000f8e00ff */
[----:B------:R-:W-:Y:S05]  /*5530*/  UMOV UR28, UR36 ;  /* 0x00000024001c7c82 */ /* 0x000fea0008000000 */
[----:B-1----:R-:W1:Y:S01]  /*5540*/  @!P1 LDC R3, c[0x0][0xb0c] ;  /* 0x0002c300ff039b82 */ /* 0x002e620000000800 */
[----:B------:R-:W-:Y:S01]  /*5550*/  IMAD.U32 R41, RZ, RZ, UR7 ;  /* 0x00000007ff297e24 */ /* 0x000fe2000f8e00ff */
[----:B------:R-:W-:Y:S01]  /*5560*/  @!UP0 UIADD3 UR10, UPT, UPT, UR42, 0x60, URZ ;  /* 0x000000602a0a8890 */ /* 0x000fe2000fffe0ff */
[----:B------:R-:W-:Y:S01]  /*5570*/  @!P4 R2UR UR16, R40 ;  /* 0x000000002810c2ca */ /* 0x000fe200000e0000 */
[----:B------:R-:W-:Y:S01]  /*5580*/  @!UP0 UIADD3 UR8, UPT, UPT, UR5, 0x2a00, URZ ;  /* 0x00002a0005088890 */ /* 0x000fe2000fffe0ff */
[----:B------:R-:W-:Y:S01]  /*5590*/  VIADD R33, R33, 0x1 ;  /* 0x0000000121217836 */ /* 0x000fe20000000000 */
[----:B------:R-:W-:Y:S01]  /*55a0*/  @!P4 R2UR UR17, R41 ;  /* 0x000000002911c2ca */ /* 0x000fe200000e0000 */
[----:B------:R-:W-:Y:S01]  /*55b0*/  VOTEU.ALL UP0, P4 ;  /* 0x0000000000ff7886 */ /* 0x000fe20002000000 */
[----:B------:R-:W-:Y:S01]  /*55c0*/  UMOV UR9, UR25 ;  /* 0x0000001900097c82 */ /* 0x000fe20008000000 */
[----:B------:R-:W-:Y:S01]  /*55d0*/  UMOV UR11, UR43 ;  /* 0x0000002b000b7c82 */ /* 0x000fe20008000000 */
[----:B------:R-:W-:Y:S01]  /*55e0*/  UMOV UR12, UR36 ;  /* 0x00000024000c7c82 */ /* 0x000fe20008000000 */
[----:B------:R-:W-:Y:S08]  /*55f0*/  UPRMT UR7, UR37, 0x654, UR25 ;  /* 0x0000065425077896 */ /* 0x000ff00008000019 */
[----:B------:R1:W-:Y:S02]  /*5600*/  @!UP1 UTMALDG.3D [UR24], [UR16], desc[UR14] ;  /* 0x00000e18100095b4 */ /* 0x0003e40008011000 */
[----:B-1----:R-:W-:Y:S01]  /*5610*/  @!P1 ISETP.NE.AND P2, PT, R3, 0x1, PT ;  /* 0x000000010300980c */ /* 0x002fe20003f45270 */
[C---:B--2---:R-:W-:Y:S01]  /*5620*/  @!P1 IMAD.HI.U32 R14, R13.reuse, R14, RZ ;  /* 0x0000000e0d0e9227 */ /* 0x044fe200078e00ff */
[----:B---3--:R-:W-:Y:S01]  /*5630*/  @!P1 ISETP.NE.AND P0, PT, R10, 0x1, PT ;  /* 0x000000010a00980c */ /* 0x008fe20003f05270 */
[----:B------:R1:W-:Y:S01]  /*5640*/  @!UP0 UTMALDG.3D [UR8], [UR16], desc[UR14] ;  /* 0x00000e08100085b4 */ /* 0x0003e20008011000 */
[----:B------:R1:W-:Y:S01]  /*5650*/  @!P4 SYNCS.ARRIVE.TRANS64.RED.A0TR RZ, [UR5+0xe0], R34 ;  /* 0x0000e022ffffc9a7 */ /* 0x0003e20008300405 */
[C---:B------:R-:W-:Y:S01]  /*5660*/  @!P1 IMAD.HI.U32 R11, R8.reuse, R11, RZ ;  /* 0x0000000b080b9227 */ /* 0x040fe200078e00ff */
[----:B------:R-:W-:Y:S04]  /*5670*/  @!P1 SHF.R.U32.HI R14, RZ, R15, R14 ;  /* 0x0000000fff0e9219 */ /* 0x000fe8000001160e */
[----:B----4-:R-:W-:Y:S02]  /*5680*/  @!P1 SHF.R.U32.HI R9, RZ, R0, R11 ;  /* 0x00000000ff099219 */ /* 0x010fe4000001160b */
[----:B------:R-:W-:Y:S02]  /*5690*/  @!P1 SEL R14, R13, R14, !P2 ;  /* 0x0000000e0d0e9207 */ /* 0x000fe40005000000 */
[----:B------:R-:W-:Y:S05]  /*56a0*/  @!P1 SEL R9, R8, R9, !P0 ;  /* 0x0000000908099207 */ /* 0x000fea0004000000 */
[----:B------:R-:W-:Y:S01]  /*56b0*/  @!P1 IMAD.IADD R0, R9, 0x1, -R14 ;  /* 0x0000000109009824 */ /* 0x000fe200078e0a0e */
[----:B------:R-:W-:Y:S01]  /*56c0*/  SYNCS.ARRIVE.TRANS64.RED.A1T0 RZ, [UR7], RZ ;  /* 0x000000ffffff79a7 */ /* 0x000fe20008100407 */
[----:B------:R-:W-:Y:S02]  /*56d0*/  @!P1 IMAD.IADD R9, R14, 0x1, -R9 ;  /* 0x000000010e099824 */ /* 0x000fe400078e0a09 */
[----:B------:R-:W-:Y:S02]  /*56e0*/  @!P1 IMAD R13, R0, R3, R13 ;  /* 0x00000003000d9224 */ /* 0x000fe400078e020d */
[----:B------:R-:W-:Y:S01]  /*56f0*/  @!P1 IMAD R8, R9, R10, R8 ;  /* 0x0000000a09089224 */ /* 0x000fe200078e0208 */
[----:B------:R-:W2:Y:S02]  /*5700*/  SYNCS.PHASECHK.TRANS64.TRYWAIT P5, [UR5+0x108], R12 ;  /* 0x0001080cff0075a7 */ /* 0x000ea400080a1105 */
[----:B-12---:R-:W-:Y:S05]  /*5710*/  @!P5 BRA `(.L_x_105) ;  /* 0x00000044004cd947 */ /* 0x006fea0003800000 */
.L_x_216:
[----:B-1----:R-:W-:Y:S01]  /*5720*/  @!P4 IADD3 R3, P0, PT, R38, 0x580, RZ ;  /* 0x000005802603c810 */ /* 0x002fe20007f1e0ff */
[----:B------:R-:W-:Y:S01]  /*5730*/  VOTEU.ALL UP0, P4 ;  /* 0x0000000000ff7886 */ /* 0x000fe20002000000 */
[----:B------:R-:W-:Y:S01]  /*5740*/  VOTEU.ALL UP1, P4 ;  /* 0x0000000000ff7886 */ /* 0x000fe20002020000 */
[----:B------:R-:W-:Y:S01]  /*5750*/  UMOV UR14, 0x0 ;  /* 0x00000000000e7882 */ /* 0x000fe20000000000 */
[----:B------:R-:W-:Y:S01]  /*5760*/  @!P4 R2UR UR8, R3 ;  /* 0x000000000308c2ca */ /* 0x000fe200000e0000 */
[----:B------:R-:W-:Y:S01]  /*5770*/  @!P4 IMAD.X R0, RZ, RZ, R39, P0 ;  /* 0x000000ffff00c224 */ /* 0x000fe200000e0627 */
[----:B------:R-:W-:Y:S01]  /*5780*/  @!UP0 UIADD3 UR17, UPT, UPT, UR5, 0xe8, URZ ;  /* 0x000000e805118890 */ /* 0x000fe2000fffe0ff */
[----:B------:R-:W-:Y:S01]  /*5790*/  ISETP.NE.AND P0, PT, R33, 0x2, PT ;  /* 0x000000022100780c */ /* 0x000fe20003f05270 */
[----:B------:R-:W-:Y:S01]  /*57a0*/  @!UP0 UIADD3 UR18, UPT, UPT, UR42, 0x30, URZ ;  /* 0x000000302a128890 */ /* 0x000fe2000fffe0ff */
[----:B------:R-:W-:Y:S01]  /*57b0*/  LOP3.LUT R36, R36, 0x1, RZ, 0x3c, !PT ;  /* 0x0000000124247812 */ /* 0x000fe200078e3cff */
[----:B------:R-:W-:Y:S01]  /*57c0*/  @!UP0 UIADD3 UR16, UPT, UPT, UR5, 0x3200, URZ ;  /* 0x0000320005108890 */ /* 0x000fe2000fffe0ff */
[----:B------:R-:W-:Y:S01]  /*57d0*/  @!P4 R2UR UR7, R0 ;  /* 0x000000000007c2ca */ /* 0x000fe200000e0000 */
[----:B------:R-:W-:Y:S01]  /*57e0*/  UMOV UR15, 0x10000000 ;  /* 0x10000000000f7882 */ /* 0x000fe20000000000 */
[----:B------:R-:W-:Y:S01]  /*57f0*/  UMOV UR19, UR43 ;  /* 0x0000002b00137c82 */ /* 0x000fe20008000000 */
[----:B------:R-:W-:Y:S01]  /*5800*/  UMOV UR20, UR36 ;  /* 0x0000002400147c82 */ /* 0x000fe20008000000 */
[----:B------:R-:W-:Y:S01]  /*5810*/  @!UP0 UIADD3 UR10, UPT, UPT, UR42, 0x70, URZ ;  /* 0x000000702a0a8890 */ /* 0x000fe2000fffe0ff */
[----:B------:R-:W-:Y:S01]  /*5820*/  SEL R3, RZ, 0x1, P0 ;  /* 0x00000001ff037807 */ /* 0x000fe20000000000 */
[----:B------:R-:W-:Y:S01]  /*5830*/  IMAD.U32 R10, RZ, RZ, UR8 ;  /* 0x00000008ff0a7e24 */ /* 0x000fe2000f8e00ff */
[----:B------:R-:W-:Y:S01]  /*5840*/  @!UP0 UIADD3 UR8, UPT, UPT, UR5, 0x3a00, URZ ;  /* 0x00003a0005088890 */ /* 0x000fe2000fffe0ff */
[----:B------:R-:W-:Y:S01]  /*5850*/  IMAD.IADD R34, R8, 0x1, R58 ;  /* 0x0000000108227824 */ /* 0x000fe200078e023a */
[----:B------:R-:W-:Y:S01]  /*5860*/  VOTEU.ALL UP0, P4 ;  /* 0x0000000000ff7886 */ /* 0x000fe20002000000 */
[----:B------:R-:W-:Y:S01]  /*5870*/  UMOV UR11, UR43 ;  /* 0x0000002b000b7c82 */ /* 0x000fe20008000000 */
[----:B------:R-:W-:Y:S01]  /*5880*/  @!P4 R2UR UR22, R10 ;  /* 0x000000000a16c2ca */ /* 0x000fe200000e0000 */
[----:B------:R-:W-:Y:S01]  /*5890*/  UMOV UR12, UR36 ;  /* 0x00000024000c7c82 */ /* 0x000fe20008000000 */
[----:B------:R-:W-:Y:S01]  /*58a0*/  IMAD.U32 R11, RZ, RZ, UR7 ;  /* 0x00000007ff0b7e24 */ /* 0x000fe2000f8e00ff */
[----:B------:R-:W-:Y:S01]  /*58b0*/  UMOV UR9, UR17 ;  /* 0x0000001100097c82 */ /* 0x000fe20008000000 */
[----:B------:R-:W-:Y:S01]  /*58c0*/  @P3 R2UR UR36, R27 ;  /* 0x000000001b2432ca */ /* 0x000fe200000e0000 */
[----:B------:R-:W-:Y:S01]  /*58d0*/  IMAD.IADD R37, R13, 0x1, R60 ;  /* 0x000000010d257824 */ /* 0x000fe200078e023c */
[----:B------:R-:W-:Y:S02]  /*58e0*/  LOP3.LUT R32, R32, R3, RZ, 0x3c, !PT ;  /* 0x0000000320207212 */ /* 0x000fe400078e3cff */
[----:B------:R-:W-:Y:S02]  /*58f0*/  @!P4 R2UR UR23, R11 ;  /* 0x000000000b17c2ca */ /* 0x000fe400000e0000 */
[----:B------:R-:W-:Y:S11]  /*5900*/  SEL R33, R33, RZ, P0 ;  /* 0x000000ff21217207 */ /* 0x000ff60000000000 */
[----:B------:R2:W-:Y:S01]  /*5910*/  @!UP1 UTMALDG.3D [UR16], [UR22], desc[UR14] ;  /* 0x00000e10160095b4 */ /* 0x0005e20008011000 */
[----:B------:R2:W-:Y:S01]  /*5920*/  @!UP0 UTMALDG.3D [UR8], [UR22], desc[UR14] ;  /* 0x00000e08160085b4 */ /* 0x0005e20008011000 */
[----:B------:R2:W-:Y:S01]  /*5930*/  @!P4 SYNCS.ARRIVE.TRANS64.RED.A0TR RZ, [UR5+0xe8], R25 ;  /* 0x0000e819ffffc9a7 */ /* 0x0005e20008300405 */
[----:B------:R-:W-:Y:S01]  /*5940*/  UPLOP3.LUT UP0, UPT, UPT, UPT, UPT, 0x80, 0x8 ;  /* 0x000000000008789c */ /* 0x000fe20003f0f070 */
[----:B------:R-:W-:Y:S01]  /*5950*/  SYNCS.ARRIVE.TRANS64.RED.A1T0 RZ, [UR6], RZ ;  /* 0x000000ffffff79a7 */ /* 0x000fe20008100406 */
[----:B------:R-:W-:Y:S09]  /*5960*/  @P3 BRA `(.L_x_106) ;  /* 0xfffffff0002c3947 */ /* 0x000ff2000383ffff */
[----:B------:R-:W-:-:S04]  /*5970*/  SHF.L.U32 R3, R36, 0x1f, RZ ;  /* 0x0000001f24037819 */ /* 0x000fc800000006ff */
[----:B------:R-:W1:Y:S02]  /*5980*/  SYNCS.PHASECHK.TRANS64.TRYWAIT P0, [UR5+0xf0], R3 ;  /* 0x0000f003ff0075a7 */ /* 0x000e640008001105 */
[----:B-1----:R-:W-:Y:S05]  /*5990*/  @!P0 BRA `(.L_x_107) ;  /* 0x0000004000c48947 */ /* 0x002fea0003800000 */
.L_x_218:
[----:B------:R-:W3:Y:S02]  /*59a0*/  SYNCS.PHASECHK.TRANS64.TRYWAIT P0, [UR5+0xf8], R3 ;  /* 0x0000f803ff0075a7 */ /* 0x000ee40008001105 */
[----:B---3--:R-:W-:Y:S05]  /*59b0*/  @!P0 BRA `(.L_x_108) ;  /* 0x0000004000d48947 */ /* 0x008fea0003800000 */
.L_x_220:
[----:B------:R-:W3:Y:S02]  /*59c0*/  SYNCS.PHASECHK.TRANS64.TRYWAIT P0, [UR5+0x100], R3 ;  /* 0x00010003ff0075a7 */ /* 0x000ee40008001105 */
[----:B---3--:R-:W-:Y:S05]  /*59d0*/  @!P0 BRA `(.L_x_109) ;  /* 0x0000004000e48947 */ /* 0x008fea0003800000 */
.L_x_222:
[----:B-1----:R-:W-:-:S07]  /*59e0*/  MOV R0, UR5 ;  /* 0x0000000500007c02 */ /* 0x002fce0008000f00 */
.L_x_110:
[----:B-1----:R-:W-:-:S04]  /*59f0*/  SHF.L.U32 R3, R36, 0x1f, RZ ;  /* 0x0000001f24037819 */ /* 0x002fc800000006ff */
[----:B------:R1:W3:Y:S03]  /*5a00*/  SYNCS.PHASECHK.TRANS64.TRYWAIT P0, [R0+URZ+0x108], R3 ;  /* 0x00010803000075a7 */ /* 0x0002e600080011ff */
[----:B---3--:R-:W-:Y:S05]  /*5a10*/  @!P0 NANOSLEEP.SYNCS 0x989680 ;  /* 0x009896800000895d */ /* 0x008fea0003900000 */
[----:B------:R-:W3:Y:S02]  /*5a20*/  @!P0 SYNCS.PHASECHK.TRANS64 P0, [R0+URZ+0x108], R3 ;  /* 0x00010803000085a7 */ /* 0x000ee400080010ff */
[----:B--23--:R-:W-:Y:S05]  /*5a30*/  @P0 EXIT ;  /* 0x000000000000094d */ /* 0x00cfea0003800000 */
[----:B------:R-:W-:Y:S05]  /*5a40*/  BRA `(.L_x_110) ;  /* 0xfffffffc00e87947 */ /* 0x000fea000383ffff */
.L_x_95:
[----:B------:R-:W-:-:S06]  /*5a50*/  UISETP.GE.AND UP0, UPT, UR10, 0x4, UPT ;  /* 0x000000040a00788c */ /* 0x000fcc000bf06270 */
[----:B------:R-:W-:-:S13]  /*5a60*/  PLOP3.LUT P0, PT, PT, PT, UP0, 0x80, 0x8 ;  /* 0x000000000008781c */ /* 0x000fda0003f0f008 */
[----:B------:R-:W-:Y:S05]  /*5a70*/  @!P0 EXIT ;  /* 0x000000000000894d */ /* 0x000fea0003800000 */
[----:B------:R-:W-:Y:S01]  /*5a80*/  BAR.SYNC.DEFER_BLOCKING 0x6, 0xa0 ;  /* 0x0182800000007b1d */ /* 0x000fe20000010000 */
[----:B------:R-:W-:Y:S02]  /*5a90*/  IMAD.SHL.U32 R4, R66, 0x200000, RZ ;  /* 0x0020000042047824 */ /* 0x000fe400078e00ff */
[----:B------:R-:W-:Y:S02]  /*5aa0*/  HFMA2 R71, -RZ, RZ, 0, 5.9604644775390625e-08 ;  /* 0x00000001ff477431 */ /* 0x000fe400000001ff */
[C---:B------:R-:W-:Y:S01]  /*5ab0*/  IMAD.SHL.U32 R65, R72.reuse, 0x10, RZ ;  /* 0x0000001048417824 */ /* 0x040fe200078e00ff */
[----:B------:R-:W-:Y:S01]  /*5ac0*/  MOV R69, RZ ;  /* 0x000000ff00457202 */ /* 0x000fe20000000f00 */
[----:B------:R-:W-:Y:S01]  /*5ad0*/  IMAD.U32 R33, R72, 0x10000, RZ ;  /* 0x0001000048217824 */ /* 0x000fe200078e00ff */
[----:B------:R-:W-:Y:S01]  /*5ae0*/  UMOV UR48, 0x400 ;  /* 0x0000040000307882 */ /* 0x000fe20000000000 */
[----:B------:R-:W1:Y:S01]  /*5af0*/  LDC R63, c[0x0][0x370] ;  /* 0x0000dc00ff3f7b82 */ /* 0x000e620000000800 */
[----:B------:R-:W-:Y:S01]  /*5b00*/  ULEA UR48, UR37, UR48, 0x18 ;  /* 0x0000003025307291 */ /* 0x000fe2000f8ec0ff */
[----:B------:R-:W-:Y:S01]  /*5b10*/  LOP3.LUT R4, R4, 0x200000, RZ, 0xc0, !PT ;  /* 0x0020000004047812 */ /* 0x000fe200078ec0ff */
[----:B------:R-:W-:Y:S01]  /*5b20*/  IMAD.SHL.U32 R64, R72, 0x2, RZ ;  /* 0x0000000248407824 */ /* 0x000fe200078e00ff */
[C---:B------:R-:W-:Y:S01]  /*5b30*/  LOP3.LUT R5, R65.reuse, 0x40, RZ, 0xc0, !PT ;  /* 0x0000004041057812 */ /* 0x040fe200078ec0ff */
[----:B------:R-:W-:Y:S01]  /*5b40*/  IMAD.SHL.U32 R3, R66, 0x200, RZ ;  /* 0x0000020042037824 */ /* 0x000fe200078e00ff */
[----:B------:R-:W-:Y:S01]  /*5b50*/  LOP3.LUT R2, R65, 0x5b0, RZ, 0xc0, !PT ;  /* 0x000005b041027812 */ /* 0x000fe200078ec0ff */
[----:B------:R-:W-:Y:S01]  /*5b60*/  UIADD3 UR4, UPT, UPT, UR48, 0x200, URZ ;  /* 0x0000020030047890 */ /* 0x000fe2000fffe0ff */
[----:B------:R-:W2:Y:S01]  /*5b70*/  LDC R28, c[0x0][0xb0c] ;  /* 0x0002c300ff1c7b82 */ /* 0x000ea20000000800 */
[----:B------:R-:W-:Y:S01]  /*5b80*/  LOP3.LUT R33, R4, 0x400000, R33, 0xf8, !PT ;  /* 0x0040000004217812 */ /* 0x000fe200078ef821 */
[----:B------:R-:W-:Y:S01]  /*5b90*/  IMAD.MOV.U32 R30, RZ, RZ, RZ ;  /* 0x000000ffff1e7224 */ /* 0x000fe200078e00ff */
[----:B------:R-:W-:Y:S01]  /*5ba0*/  LOP3.LUT R64, R5, 0x8, R64, 0xf8, !PT ;  /* 0x0000000805407812 */ /* 0x000fe200078ef840 */
[----:B------:R-:W-:Y:S01]  /*5bb0*/  IMAD.MOV.U32 R70, RZ, RZ, RZ ;  /* 0x000000ffff467224 */ /* 0x000fe200078e00ff */
[----:B------:R-:W-:Y:S01]  /*5bc0*/  LOP3.LUT R3, R2, 0x200, R3, 0xf8, !PT ;  /* 0x0000020002037812 */ /* 0x000fe200078ef803 */
[----:B------:R-:W-:Y:S01]  /*5bd0*/  IMAD.MOV.U32 R76, RZ, RZ, RZ ;  /* 0x000000ffff4c7224 */ /* 0x000fe200078e00ff */
[----:B------:R-:W-:Y:S01]  /*5be0*/  LOP3.LUT P0, RZ, R65, 0x40, RZ, 0xc0, !PT ;  /* 0x0000004041ff7812 */ /* 0x000fe2000780c0ff */
[----:B------:R-:W3:Y:S01]  /*5bf0*/  LDC R61, c[0x0][0xb20] ;  /* 0x0002c800ff3d7b82 */ /* 0x000ee20000000800 */
[----:B------:R-:W4:Y:S01]  /*5c00*/  LDS R0, [UR48+0x1d0] ;  /* 0x0001d030ff007984 */ /* 0x000f220008000800 */
[----:B------:R-:W-:Y:S01]  /*5c10*/  LOP3.LUT R64, R3, R64, RZ, 0xfc, !PT ;  /* 0x0000004003407212 */ /* 0x000fe200078efcff */
[----:B------:R-:W-:Y:S01]  /*5c20*/  IMAD.U32 R67, RZ, RZ, UR4 ;  /* 0x00000004ff437e24 */ /* 0x000fe2000f8e00ff */
[----:B------:R-:W-:Y:S01]  /*5c30*/  LOP3.LUT R72, R72, 0x60, RZ, 0xc0, !PT ;  /* 0x0000006048487812 */ /* 0x000fe200078ec0ff */
[----:B------:R-:W1:Y:S03]  /*5c40*/  LDCU.64 UR52, c[0x0][0x348] ;  /* 0x00006900ff3477ac */ /* 0x000e660008000a00 */
[----:B------:R-:W1:Y:S01]  /*5c50*/  LDC R27, c[0x0][0xb30] ;  /* 0x0002cc00ff1b7b82 */ /* 0x000e620000000800 */
[----:B------:R-:W1:Y:S01]  /*5c60*/  LDCU.64 UR38, c[0x0][0x888] ;  /* 0x00011100ff2677ac */ /* 0x000e620008000a00 */
[----:B------:R-:W1:Y:S06]  /*5c70*/  LDCU.64 UR44, c[0x0][0x890] ;  /* 0x00011200ff2c77ac */ /* 0x000e6c0008000a00 */
[----:B------:R-:W1:Y:S01]  /*5c80*/  LDC.64 R56, c[0x0][0xb10] ;  /* 0x0002c400ff387b82 */ /* 0x000e620000000a00 */
[----:B------:R-:W-:Y:S01]  /*5c90*/  UMOV UR49, URZ ;  /* 0x000000ff00317c82 */ /* 0x000fe20008000000 */
[----:B------:R-:W-:-:S06]  /*5ca0*/  UMOV UR51, URZ ;  /* 0x000000ff00337c82 */ /* 0x000fcc0008000000 */
[----:B------:R-:W1:Y:S08]  /*5cb0*/  LDC.64 R24, c[0x0][0xb18] ;  /* 0x0002c600ff187b82 */ /* 0x000e700000000a00 */
[----:B------:R-:W1:Y:S08]  /*5cc0*/  LDC.64 R22, c[0x0][0xb28] ;  /* 0x0002ca00ff167b82 */ /* 0x000e700000000a00 */
[----:B------:R-:W1:Y:S01]  /*5cd0*/  LDC.64 R54, c[0x0][0x8b0] ;  /* 0x00022c00ff367b82 */ /* 0x000e620000000a00 */
[----:B----4-:R-:W-:Y:S01]  /*5ce0*/  IMAD.IADD R33, R0, 0x1, R33 ;  /* 0x0000000100217824 */ /* 0x010fe200078e0221 */
[----:B------:R-:W-:-:S06]  /*5cf0*/  P2R R0, PR, RZ, 0x1 ;  /* 0x00000001ff007803 */ /* 0x000fcc0000000000 */
[----:B------:R-:W4:Y:S08]  /*5d00*/  LDC.64 R52, c[0x0][0x8a8] ;  /* 0x00022a00ff347b82 */ /* 0x000f300000000a00 */
[----:B--23--:R-:W1:Y:S02]  /*5d10*/  LDC R62, c[0x0][0x374] ;  /* 0x0000dd00ff3e7b82 */ /* 0x00ce640000000800 */
.L_x_154:
[C---:B------:R-:W-:Y:S02]  /*5d20*/  LEA R0, R76.reuse, UR48, 0x3 ;  /* 0x000000304c007c11 */ /* 0x040fe4000f8e18ff */
[----:B------:R-:W-:Y:S02]  /*5d30*/  SHF.L.U32 R3, R69, 0x1f, RZ ;  /* 0x0000001f45037819 */ /* 0x000fe400000006ff */
[----:B------:R-:W-:Y:S02]  /*5d40*/  LEA R16, R76, UR48, 0x4 ;  /* 0x000000304c107c11 */ /* 0x000fe4000f8e20ff */
[----:B--2---:R-:W2:Y:S02]  /*5d50*/  SYNCS.PHASECHK.TRANS64.TRYWAIT P0, [R0+URZ+0x120], R3 ;  /* 0x00012003000075a7 */ /* 0x004ea400080011ff */
[----:B--2---:R-:W-:Y:S05]  /*5d60*/  @!P0 BRA `(.L_x_111) ;  /* 0x0000004000188947 */ /* 0x004fea0003800000 */
.L_x_223:
[----:B------:R-:W3:Y:S01]  /*5d70*/  LDC.64 R12, c[0x0][0xb10] ;  /* 0x0002c400ff0c7b82 */ /* 0x000ee20000000a00 */
[----:B------:R-:W4:Y:S01]  /*5d80*/  LDS.128 R16, [R16+0x1b0] ;  /* 0x0001b00010107984 */ /* 0x000f220000000c00 */
[----:B-1----:R-:W-:Y:S01]  /*5d90*/  ISETP.NE.AND P1, PT, R27, 0x1, PT ;  /* 0x000000011b00780c */ /* 0x002fe20003f25270 */
[----:B--2---:R-:W-:Y:S01]  /*5da0*/  VIADD R0, R0, 0x130 ;  /* 0x0000013000007836 */ /* 0x004fe20000000000 */
[----:B------:R-:W-:Y:S04]  /*5db0*/  ISETP.GE.AND P0, PT, R26, 0x1, PT ;  /* 0x000000011a00780c */ /* 0x000fe80003f06270 */
[----:B------:R-:W1:Y:S01]  /*5dc0*/  LDC.64 R10, c[0x0][0xb18] ;  /* 0x0002c600ff0a7b82 */ /* 0x000e620000000a00 */
[----:B------:R-:W-:Y:S01]  /*5dd0*/  PRMT R0, RZ, 0x654, R0 ;  /* 0x00000654ff007816 */ /* 0x000fe20000000000 */
[----:B------:R-:W-:Y:S01]  /*5de0*/  @!PT LDS RZ, [RZ] ;  /* 0x00000000fffff984 */ /* 0x000fe20000000800 */
[----:B------:R-:W-:Y:S01]  /*5df0*/  @!PT LDS RZ, [RZ] ;  /* 0x00000000fffff984 */ /* 0x000fe20000000800 */
[----:B------:R-:W-:Y:S01]  /*5e00*/  @!PT LDS RZ, [RZ] ;  /* 0x00000000fffff984 */ /* 0x000fe20000000800 */
[----:B------:R-:W-:Y:S01]  /*5e10*/  @!PT LDS RZ, [RZ] ;  /* 0x00000000fffff984 */ /* 0x000fe20000000800 */
[----:B------:R2:W-:Y:S06]  /*5e20*/  MEMBAR.ALL.CTA ;  /* 0x0000000000007992 */ /* 0x0005ec0000008000 */
[----:B--2---:R-:W2:Y:S01]  /*5e30*/  FENCE.VIEW.ASYNC.S ;  /* 0x00000000000073c6 */ /* 0x004ea20000000000 */
[----:B------:R-:W1:Y:S08]  /*5e40*/  @!P1 LDC R14, c[0x0][0xb20] ;  /* 0x0002c800ff0e9b82 */ /* 0x000e700000000800 */
[----:B------:R-:W1:Y:S01]  /*5e50*/  @!P1 LDC R9, c[0x0][0xb0c] ;  /* 0x0002c300ff099b82 */ /* 0x000e620000000800 */
[----:B--2---:R2:W-:Y:S01]  /*5e60*/  SYNCS.ARRIVE.TRANS64.RED.A1T0 RZ, [R0+URZ], RZ ;  /* 0x000000ff00ff79a7 */ /* 0x0045e200081004ff */
[----:B----4-:R-:W-:Y:S04]  /*5e70*/  LOP3.LUT P4, RZ, R18, 0x1, RZ, 0xc0, !PT ;  /* 0x0000000112ff7812 */ /* 0x010fe8000788c0ff */
[----:B------:R-:W-:Y:S09]  /*5e80*/  P2R R73, PR, RZ, 0x10 ;  /* 0x00000010ff497803 */ /* 0x000ff20000000000 */
[----:B------:R-:W-:Y:S02]  /*5e90*/  @P4 MOV R31, R16 ;  /* 0x00000010001f4202 */ /* 0x000fe40000000f00 */
[----:B------:R-:W-:Y:S01]  /*5ea0*/  @P4 LOP3.LUT R29, R17, 0xffff, RZ, 0xc0, !PT ;  /* 0x0000ffff111d4812 */ /* 0x000fe200078ec0ff */
[----:B--23--:R-:W-:Y:S06]  /*5eb0*/  @!P0 BRA `(.L_x_112) ;  /* 0x0000000000a48947 */ /* 0x00cfec0003800000 */
[----:B------:R-:W-:Y:S01]  /*5ec0*/  IMAD.HI.U32 R36, R62, R25, RZ ;  /* 0x000000193e247227 */ /* 0x000fe200078e00ff */
[----:B------:R-:W-:Y:S02]  /*5ed0*/  ISETP.NE.AND P0, PT, R24, 0x1, PT ;  /* 0x000000011800780c */ /* 0x000fe40003f05270 */
[----:B------:R-:W-:Y:S01]  /*5ee0*/  ISETP.NE.AND P2, PT, R26, 0x1, PT ;  /* 0x000000011a00780c */ /* 0x000fe20003f45270 */
[-C--:B------:R-:W-:Y:S01]  /*5ef0*/  IMAD.HI.U32 R20, R63, R56.reuse, RZ ;  /* 0x000000383f147227 */ /* 0x080fe200078e00ff */
[----:B------:R-:W-:Y:S02]  /*5f00*/  SHF.R.U32.HI R21, RZ, R61, R36 ;  /* 0x0000003dff157219 */ /* 0x000fe40000011624 */
[----:B------:R-:W-:Y:S01]  /*5f10*/  ISETP.NE.AND P3, PT, R28, 0x1, PT ;  /* 0x000000011c00780c */ /* 0x000fe20003f65270 */
[----:B------:R-:W-:Y:S01]  /*5f20*/  IMAD.HI.U32 R40, R29, R25, RZ ;  /* 0x000000191d287227 */ /* 0x000fe200078e00ff */
[----:B------:R-:W-:Y:S02]  /*5f30*/  SHF.R.U32.HI R20, RZ, R57, R20 ;  /* 0x00000039ff147219 */ /* 0x000fe40000011614 */
[----:B------:R-:W-:Y:S01]  /*5f40*/  SEL R3, R62, R21, !P0 ;  /* 0x000000153e037207 */ /* 0x000fe20004000000 */
[----:B------:R-:W-:Y:S01]  /*5f50*/  IMAD.HI.U32 R38, R31, R56, RZ ;  /* 0x000000381f267227 */ /* 0x000fe200078e00ff */
[----:B------:R-:W-:Y:S03]  /*5f60*/  SEL R7, R63, R20, !P3 ;  /* 0x000000143f077207 */ /* 0x000fe60005800000 */
[-C--:B------:R-:W-:Y:S01]  /*5f70*/  IMAD.HI.U32 R20, R3, R22.reuse, RZ ;  /* 0x0000001603147227 */ /* 0x080fe200078e00ff */
[----:B------:R-:W-:Y:S03]  /*5f80*/  SHF.R.U32.HI R38, RZ, R57, R38 ;  /* 0x00000039ff267219 */ /* 0x000fe60000011626 */
[----:B------:R-:W-:Y:S01]  /*5f90*/  IMAD.HI.U32 R36, R7, R22, RZ ;  /* 0x0000001607247227 */ /* 0x000fe200078e00ff */
[----:B------:R-:W-:Y:S02]  /*5fa0*/  @P2 SHF.R.U32.HI R3, RZ, R23, R20 ;  /* 0x00000017ff032219 */ /* 0x000fe40000011614 */
[----:B------:R-:W-:Y:S02]  /*5fb0*/  SHF.R.U32.HI R20, RZ, R61, R40 ;  /* 0x0000003dff147219 */ /* 0x000fe40000011628 */
[----:B------:R-:W-:Y:S01]  /*5fc0*/  @P2 SHF.R.U32.HI R7, RZ, R23, R36 ;  /* 0x00000017ff072219 */ /* 0x000fe20000011624 */
[C---:B------:R-:W-:Y:S01]  /*5fd0*/  IMAD R2, R26.reuse, R3, RZ ;  /* 0x000000031a027224 */ /* 0x040fe200078e02ff */
[----:B------:R-:W-:Y:S02]  /*5fe0*/  SEL R5, R29, R20, !P0 ;  /* 0x000000141d057207 */ /* 0x000fe40004000000 */
[----:B------:R-:W-:Y:S01]  /*5ff0*/  SEL R3, R31, R38, !P3 ;  /* 0x000000261f037207 */ /* 0x000fe20005800000 */
[----:B------:R-:W-:Y:S01]  /*6000*/  IMAD R4, R26, R7, RZ ;  /* 0x000000071a047224 */ /* 0x000fe200078e02ff */
[C---:B------:R-:W-:Y:S01]  /*6010*/  ISETP.GE.AND P0, PT, R5.reuse, R2, PT ;  /* 0x000000020500720c */ /* 0x040fe20003f06270 */
[----:B------:R-:W-:Y:S03]  /*6020*/  IMAD.HI.U32 R6, R5, R22, RZ ;  /* 0x0000001605067227 */ /* 0x000fe600078e00ff */
[----:B------:R-:W-:Y:S01]  /*6030*/  ISETP.GE.OR P0, PT, R3, R4, P0 ;  /* 0x000000040300720c */ /* 0x000fe20000706670 */
[----:B------:R-:W-:Y:S01]  /*6040*/  IMAD.MOV R4, RZ, RZ, -R3 ;  /* 0x000000ffff047224 */ /* 0x000fe200078e0a03 */
[-C--:B------:R-:W-:Y:S03]  /*6050*/  SHF.R.U32.HI R6, RZ, R23.reuse, R6 ;  /* 0x00000017ff067219 */ /* 0x080fe60000011606 */
[----:B------:R-:W-:Y:S01]  /*6060*/  IMAD R31, R28, R4, R31 ;  /* 0x000000041c1f7224 */ /* 0x000fe200078e021f */
[----:B------:R-:W-:Y:S05]  /*6070*/  SEL R15, R5, R6, !P2 ;  /* 0x00000006050f7207 */ /* 0x000fea0005000000 */
[----:B------:R-:W-:Y:S02]  /*6080*/  IMAD.MOV R6, RZ, RZ, -R15 ;  /* 0x000000ffff067224 */ /* 0x000fe400078e0a0f */
[C---:B------:R-:W-:Y:S04]  /*6090*/  @!P0 IMAD.HI.U32 R2, R3.reuse, R22, RZ ;  /* 0x0000001603028227 */ /* 0x040fe800078e00ff */
[----:B------:R-:W-:Y:S01]  /*60a0*/  IMAD R6, R26, R6, R5 ;  /* 0x000000061a067224 */ /* 0x000fe200078e0205 */
[----:B------:R-:W-:Y:S04]  /*60b0*/  @!P0 SHF.R.U32.HI R2, RZ, R23, R2 ;  /* 0x00000017ff028219 */ /* 0x000fe80000011602 */
[----:B------:R-:W-:Y:S02]  /*60c0*/  @!P0 SEL R0, R3, R2, !P2 ;  /* 0x0000000203008207 */ /* 0x000fe40005000000 */
[----:B------:R-:W-:Y:S02]  /*60d0*/  IADD3 R2, PT, PT, -R5, RZ, RZ ;  /* 0x000000ff05027210 */ /* 0x000fe40007ffe1ff */
[----:B------:R-:W-:Y:S01]  /*60e0*/  @!P0 IADD3 R8, PT, PT, R15, -R0, RZ ;  /* 0x800000000f088210 */ /* 0x000fe20007ffe0ff */
[----:B------:R-:W-:Y:S02]  /*60f0*/  @!P0 IMAD R0, R7, R6, R0 ;  /* 0x0000000607008224 */ /* 0x000fe400078e0200 */
[----:B------:R-:W-:Y:S02]  /*6100*/  IMAD R29, R24, R2, R29 ;  /* 0x00000002181d7224 */ /* 0x000fe400078e021d */
[----:B------:R-:W-:Y:S02]  /*6110*/  @!P0 IMAD R5, R8, R26, R3 ;  /* 0x0000001a08058224 */ /* 0x000fe400078e0203 */
[----:B------:R-:W-:Y:S04]  /*6120*/  @!P0 IMAD.MOV.U32 R3, RZ, RZ, R0 ;  /* 0x000000ffff038224 */ /* 0x000fe800078e0000 */
[----:B------:R-:W-:Y:S02]  /*6130*/  IMAD R31, R3, R28, R31 ;  /* 0x0000001c031f7224 */ /* 0x000fe400078e021f */
[----:B------:R-:W-:Y:S07]  /*6140*/  IMAD R29, R5, R24, R29 ;  /* 0x00000018051d7224 */ /* 0x000fee00078e021d */
.L_x_112:
[----:B-1----:R-:W-:Y:S01]  /*6150*/  @!P1 ISETP.NE.AND P0, PT, R10, 0x1, PT ;  /* 0x000000010a00980c */ /* 0x002fe20003f05270 */
[----:B------:R-:W-:Y:S01]  /*6160*/  @!P1 IMAD.HI.U32 R3, R29, R11, RZ ;  /* 0x0000000b1d039227 */ /* 0x000fe200078e00ff */
[----:B------:R-:W-:Y:S01]  /*6170*/  R2UR UR42, R37 ;  /* 0x00000000252a72ca */ /* 0x000fe200000e0000 */
[----:B------:R-:W-:Y:S01]  /*6180*/  BSSY.RECONVERGENT B6, `(.L_x_113) ;  /* 0x0000031000067945 */ /* 0x000fe20003800200 */
[----:B------:R-:W-:Y:S01]  /*6190*/  R2UR UR41, R34 ;  /* 0x00000000222972ca */ /* 0x000fe200000e0000 */
[----:B------:R-:W-:Y:S01]  /*61a0*/  @!P1 IMAD.HI.U32 R0, R31, R12, RZ ;  /* 0x0000000c1f009227 */ /* 0x000fe200078e00ff */
[----:B------:R-:W-:Y:S02]  /*61b0*/  @!P1 SHF.R.U32.HI R2, RZ, R14, R3 ;  /* 0x0000000eff029219 */ /* 0x000fe40000011603 */
[----:B------:R-:W-:Y:S01]  /*61c0*/  @!P1 ISETP.NE.AND P2, PT, R9, 0x1, PT ;  /* 0x000000010900980c */ /* 0x000fe20003f45270 */
[----:B------:R-:W-:Y:S01]  /*61d0*/  VIADD R76, R76, 0x1 ;  /* 0x000000014c4c7836 */ /* 0x000fe20000000000 */
[----:B------:R-:W-:Y:S02]  /*61e0*/  @!P1 SEL R2, R29, R2, !P0 ;  /* 0x000000021d029207 */ /* 0x000fe40004000000 */
[----:B------:R-:W-:Y:S02]  /*61f0*/  @!P1 SHF.R.U32.HI R0, RZ, R13, R0 ;  /* 0x0000000dff009219 */ /* 0x000fe40000011600 */
[----:B------:R-:W-:Y:S01]  /*6200*/  LOP3.LUT P0, RZ, R67, 0x90, RZ, 0xc0, !PT ;  /* 0x0000009043ff7812 */ /* 0x000fe2000780c0ff */
[----:B------:R-:W-:Y:S01]  /*6210*/  USHF.L.U32 UR42, UR42, 0x6, URZ ;  /* 0x000000062a2a7899 */ /* 0x000fe200080006ff */
[----:B------:R-:W-:Y:S01]  /*6220*/  @!P1 SEL R3, R31, R0, !P2 ;  /* 0x000000001f039207 */ /* 0x000fe20005000000 */
[----:B------:R-:W-:Y:S01]  /*6230*/  USHF.L.U32 UR41, UR41, 0x7, URZ ;  /* 0x0000000729297899 */ /* 0x000fe200080006ff */
[----:B------:R-:W-:Y:S03]  /*6240*/  @P4 SHF.R.U32.HI R68, RZ, 0x10, R17 ;  /* 0x00000010ff444819 */ /* 0x000fe60000011611 */
[----:B------:R-:W-:Y:S02]  /*6250*/  @!P1 IMAD.IADD R0, R2, 0x1, -R3 ;  /* 0x0000000102009824 */ /* 0x000fe400078e0a03 */
[----:B------:R-:W-:Y:S02]  /*6260*/  @!P1 IMAD.IADD R2, R3, 0x1, -R2 ;  /* 0x0000000103029824 */ /* 0x000fe400078e0a02 */
[----:B------:R-:W-:Y:S02]  /*6270*/  @!P1 IMAD R31, R0, R9, R31 ;  /* 0x00000009001f9224 */ /* 0x000fe400078e021f */
[----:B------:R-:W-:Y:S01]  /*6280*/  @!P1 IMAD R29, R2, R10, R29 ;  /* 0x0000000a021d9224 */ /* 0x000fe200078e021d */
[----:B------:R-:W-:Y:S06]  /*6290*/  @!P0 BRA `(.L_x_114) ;  /* 0x00000000007c8947 */ /* 0x000fec0003800000 */
[----:B------:R-:W1:Y:S01]  /*62a0*/  LDCU.64 UR8, c[0x4][0x80] ;  /* 0x01001000ff0877ac */ /* 0x000e620008000a00 */
[----:B------:R-:W-:Y:S01]  /*62b0*/  MOV R2, 0x0 ;  /* 0x0000000000027802 */ /* 0x000fe20000000f00 */
[----:B------:R-:W-:Y:S02]  /*62c0*/  HFMA2 R12, -RZ, RZ, 0, 5.9604644775390625e-08 ;  /* 0x00000001ff0c7431 */ /* 0x000fe400000001ff */
[----:B------:R-:W-:Y:S01]  /*62d0*/  IMAD.MOV.U32 R8, RZ, RZ, 0x70 ;  /* 0x00000070ff087424 */ /* 0x000fe200078e00ff */
[----:B------:R2:W3:Y:S01]  /*62e0*/  LDC.64 R14, c[0x4][R2] ;  /* 0x01000000020e7b82 */ /* 0x0004e20000000a00 */
[----:B------:R-:W4:Y:S01]  /*62f0*/  LDCU.64 UR6, c[0x4][0x88] ;  /* 0x01001100ff0677ac */ /* 0x000f220008000a00 */
[----:B------:R-:W-:Y:S01]  /*6300*/  IMAD.MOV.U32 R13, RZ, RZ, RZ ;  /* 0x000000ffff0d7224 */ /* 0x000fe200078e00ff */
[----:B------:R-:W2:Y:S01]  /*6310*/  LDCU.64 UR4, c[0x4][0x8] ;  /* 0x01000100ff0477ac */ /* 0x000ea20008000a00 */
[----:B-1----:R-:W-:Y:S01]  /*6320*/  MOV R5, UR9 ;  /* 0x0000000900057c02 */ /* 0x002fe20008000f00 */
[----:B------:R-:W-:Y:S01]  /*6330*/  IMAD.U32 R4, RZ, RZ, UR8 ;  /* 0x00000008ff047e24 */ /* 0x000fe2000f8e00ff */
[----:B----4-:R-:W-:Y:S01]  /*6340*/  MOV R7, UR7 ;  /* 0x0000000700077c02 */ /* 0x010fe20008000f00 */
[----:B------:R-:W-:Y:S01]  /*6350*/  IMAD.U32 R6, RZ, RZ, UR6 ;  /* 0x00000006ff067e24 */ /* 0x000fe2000f8e00ff */
[----:B--2---:R-:W-:Y:S01]  /*6360*/  MOV R11, UR5 ;  /* 0x00000005000b7c02 */ /* 0x004fe20008000f00 */
[----:B------:R-:W-:Y:S02]  /*6370*/  IMAD.U32 R10, RZ, RZ, UR4 ;  /* 0x00000004ff0a7e24 */ /* 0x000fe4000f8e00ff */
[----:B------:R-:W-:Y:S07]  /*6380*/  LEPC R20, `(.L_x_115) ;  /* 0x000000001014794e */ /* 0x000fee0000000000 */
[----:B---3-5:R-:W-:Y:S05]  /*6390*/  CALL.ABS.NOINC R14 ;  /* 0x000000000e007343 */ /* 0x028fea0003c00000 */
.L_x_115:
[----:B------:R-:W1:Y:S01]  /*63a0*/  LDCU.64 UR8, c[0x4][0x80] ;  /* 0x01001000ff0877ac */ /* 0x000e620008000a00 */
[----:B------:R-:W2:Y:S01]  /*63b0*/  LDC.64 R2, c[0x4][R2] ;  /* 0x0100000002027b82 */ /* 0x000ea20000000a00 */
[----:B------:R-:W-:Y:S02]  /*63c0*/  HFMA2 R12, -RZ, RZ, 0, 5.9604644775390625e-08 ;  /* 0x00000001ff0c7431 */ /* 0x000fe400000001ff */
[----:B------:R-:W-:Y:S02]  /*63d0*/  IMAD.MOV.U32 R8, RZ, RZ, 0x70 ;  /* 0x00000070ff087424 */ /* 0x000fe400078e00ff */
[----:B------:R-:W-:Y:S01]  /*63e0*/  IMAD.MOV.U32 R13, RZ, RZ, RZ ;  /* 0x000000ffff0d7224 */ /* 0x000fe200078e00ff */
[----:B------:R-:W3:Y:S01]  /*63f0*/  LDCU.64 UR6, c[0x4][0x88] ;  /* 0x01001100ff0677ac */ /* 0x000ee20008000a00 */
[----:B------:R-:W4:Y:S01]  /*6400*/  LDCU.64 UR4, c[0x4][0x8] ;  /* 0x01000100ff0477ac */ /* 0x000f220008000a00 */
[----:B-1----:R-:W-:Y:S02]  /*6410*/  MOV R4, UR8 ;  /* 0x0000000800047c02 */ /* 0x002fe40008000f00 */
[----:B------:R-:W-:Y:S02]  /*6420*/  MOV R5, UR9 ;  /* 0x0000000900057c02 */ /* 0x000fe40008000f00 */
[----:B---3--:R-:W-:Y:S01]  /*6430*/  MOV R7, UR7 ;  /* 0x0000000700077c02 */ /* 0x008fe20008000f00 */
[----:B------:R-:W-:Y:S01]  /*6440*/  IMAD.U32 R6, RZ, RZ, UR6 ;  /* 0x00000006ff067e24 */ /* 0x000fe2000f8e00ff */
[----:B----4-:R-:W-:Y:S01]  /*6450*/  MOV R11, UR5 ;  /* 0x00000005000b7c02 */ /* 0x010fe20008000f00 */
[----:B------:R-:W-:Y:S02]  /*6460*/  IMAD.U32 R10, RZ, RZ, UR4 ;  /* 0x00000004ff0a7e24 */ /* 0x000fe4000f8e00ff */
[----:B------:R-:W-:Y:S07]  /*6470*/  LEPC R20, `(.L_x_114) ;  /* 0x000000001014794e */ /* 0x000fee0000000000 */
[----:B--2---:R-:W-:Y:S05]  /*6480*/  CALL.ABS.NOINC R2 ;  /* 0x0000000002007343 */ /* 0x004fea0003c00000 */
.L_x_114:
[----:B------:R-:W-:Y:S05]  /*6490*/  BSYNC.RECONVERGENT B6 ;  /* 0x0000000000067941 */ /* 0x000fea0003800200 */
.L_x_113:
[----:B------:R-:W-:Y:S01]  /*64a0*/  ISETP.NE.U32.AND P4, PT, R54, RZ, PT ;  /* 0x000000ff3600720c */ /* 0x000fe20003f85070 */
[----:B------:R-:W-:Y:S01]  /*64b0*/  UISETP.NE.AND UP2, UPT, UR50, URZ, UPT ;  /* 0x000000ff3200728c */ /* 0x000fe2000bf45270 */
[----:B------:R-:W-:Y:S01]  /*64c0*/  ISETP.NE.U32.AND P2, PT, RZ, UR38, PT ;  /* 0x00000026ff007c0c */ /* 0x000fe2000bf45070 */
[----:B------:R-:W-:Y:S01]  /*64d0*/  UISETP.NE.U32.AND UP1, UPT, UR44, URZ, UPT ;  /* 0x000000ff2c00728c */ /* 0x000fe2000bf25070 */
[----:B------:R-:W-:Y:S01]  /*64e0*/  ISETP.NE.AND.EX P4, PT, R55, RZ, PT, P4 ;  /* 0x000000ff3700720c */ /* 0x000fe20003f85340 */
[----:B------:R-:W-:Y:S01]  /*64f0*/  UPLOP3.LUT UP0, UPT, UPT, UPT, UPT, 0x40, 0x4 ;  /* 0x000000000004789c */ /* 0x000fe20003f0e870 */
[----:B------:R-:W-:Y:S01]  /*6500*/  ISETP.NE.AND.EX P2, PT, RZ, UR39, PT, P2 ;  /* 0x00000027ff007c0c */ /* 0x000fe2000bf45320 */
[----:B------:R-:W-:Y:S01]  /*6510*/  UISETP.NE.AND.EX UP1, UPT, UR45, URZ, UPT, UP1 ;  /* 0x000000ff2d00728c */ /* 0x000fe2000bf25310 */
[----:B------:R-:W-:Y:S04]  /*6520*/  PLOP3.LUT P1, PT, PT, PT, UP2, 0x80, 0x8 ;  /* 0x000000000008781c */ /* 0x000fe80003f2f028 */
[----:B------:R-:W-:Y:S06]  /*6530*/  @UP2 UPLOP3.LUT UP0, UPT, UPT, UPT, UP1, 0x80, 0x8 ;  /* 0x000000000008289c */ /* 0x000fec0003f0f010 */
[----:B------:R-:W-:Y:S01]  /*6540*/  PLOP3.LUT P0, PT, PT, PT, UP0, 0x80, 0x8 ;  /* 0x000000000008781c */ /* 0x000fe20003f0f008 */
[----:B------:R-:W-:Y:S01]  /*6550*/  @!UPT UIADD3 URZ, UPT, UPT, URZ, URZ, URZ ;  /* 0x000000fffffff290 */ /* 0x000fe2000fffe0ff */
[----:B------:R-:W-:Y:S11]  /*6560*/  BRA.U !UP1, `(.L_x_116) ;  /* 0x0000000109387547 */ /* 0x000ff6000b800000 */
[----:B------:R-:W-:Y:S01]  /*6570*/  UISETP.NE.U32.AND UP0, UPT, UR38, URZ, UPT ;  /* 0x000000ff2600728c */ /* 0x000fe2000bf05070 */
[----:B------:R-:W-:Y:S02]  /*6580*/  HFMA2 R0, -RZ, RZ, 0, 5.9604644775390625e-08 ;  /* 0x00000001ff007431 */ /* 0x000fe400000001ff */
[----:B------:R-:W-:Y:S01]  /*6590*/  IMAD.MOV.U32 R59, RZ, RZ, 0x1 ;  /* 0x00000001ff3b7424 */ /* 0x000fe200078e00ff */
[----:B------:R-:W-:Y:S06]  /*65a0*/  UISETP.NE.AND.EX UP0, UPT, UR39, URZ, UPT, UP0 ;  /* 0x000000ff2700728c */ /* 0x000fec000bf05300 */
[----:B------:R-:W-:Y:S05]  /*65b0*/  PLOP3.LUT P3, PT, PT, PT, UP0, 0x80, 0x8 ;  /* 0x000000000008781c */ /* 0x000fea0003f6f008 */
[----:B------:R-:W1:Y:S01]  /*65c0*/  @UP0 LDCU.64 UR6, c[0x0][0x888] ;  /* 0x00011100ff0607ac */ /* 0x000e620008000a00 */
[----:B------:R-:W-:Y:S07]  /*65d0*/  @UP0 UIMAD UR4, UR36, UR44, URZ ;  /* 0x0000002c240402a4 */ /* 0x000fee000f8e02ff */
[----:B------:R-:W-:Y:S01]  /*65e0*/  @!P3 PRMT R59, R0, 0x7610, R59 ;  /* 0x00007610003bb816 */ /* 0x000fe2000000003b */
[----:B-1----:R-:W-:Y:S03]  /*65f0*/  @UP0 UIMAD.WIDE UR6, UR4, 0x4, UR6 ;  /* 0x00000004040608a5 */ /* 0x002fe6000f8e0206 */
[----:B------:R-:W1:Y:S03]  /*6600*/  @!UP0 LDCU UR4, c[0x0][0x880] ;  /* 0x00011000ff0487ac */ /* 0x000e660008000800 */
[----:B------:R-:W-:Y:S01]  /*6610*/  IMAD.U32 R2, RZ, RZ, UR6 ;  /* 0x00000006ff027e24 */ /* 0x000fe2000f8e00ff */
[----:B------:R-:W-:Y:S05]  /*6620*/  MOV R3, UR7 ;  /* 0x0000000700037c02 */ /* 0x000fea0008000f00 */
[----:B-----5:R2:W5:Y:S02]  /*6630*/  @P3 LDG.E R35, desc[UR46][R2.64] ;  /* 0x0000002e02233981 */ /* 0x020564000c1e1900 */
[----:B-12---:R-:W-:Y:S02]  /*6640*/  @!P3 IMAD.U32 R35, RZ, RZ, UR4 ;  /* 0x00000004ff23be24 */ /* 0x006fe4000f8e00ff */
.L_x_116:
[----:B------:R-:W-:Y:S05]  /*6650*/  @!P4 BRA `(.L_x_117) ;  /* 0x000000000020c947 */ /* 0x000fea0003800000 */
[----:B------:R-:W-:Y:S04]  /*6660*/  ISETP.NE.U32.AND P3, PT, R52, RZ, PT ;  /* 0x000000ff3400720c */ /* 0x000fe80003f65070 */
[----:B------:R-:W-:Y:S11]  /*6670*/  ISETP.NE.AND.EX P3, PT, R53, RZ, PT, P3 ;  /* 0x000000ff3500720c */ /* 0x000ff60003f65330 */
[----:B------:R-:W-:Y:S02]  /*6680*/  @!UPT UIADD3 URZ, UPT, UPT, URZ, URZ, URZ ;  /* 0x000000fffffff290 */ /* 0x000fe4000fffe0ff */
[----:B------:R-:W1:Y:S01]  /*6690*/  @P3 LDC.64 R2, c[0x0][0x8a8] ;  /* 0x00022a00ff023b82 */ /* 0x000e620000000a00 */
[----:B------:R-:W-:Y:S04]  /*66a0*/  @P3 IMAD R0, R54, UR36, RZ ;  /* 0x0000002436003c24 */ /* 0x000fe8000f8e02ff */
[----:B-1----:R-:W-:Y:S05]  /*66b0*/  @P3 IMAD.WIDE R2, R0, 0x4, R2 ;  /* 0x0000000400023825 */ /* 0x002fea00078e0202 */
[----:B-----5:R1:W5:Y:S02]  /*66c0*/  @P3 LDG.E R32, desc[UR46][R2.64] ;  /* 0x0000002e02203981 */ /* 0x020364000c1e1900 */
[----:B-1----:R-:W2:Y:S02]  /*66d0*/  @!P3 LDC R32, c[0x0][0x8a0] ;  /* 0x00022800ff20bb82 */ /* 0x002ea40000000800 */
.L_x_117:
[----:B-----5:R-:W-:Y:S01]  /*66e0*/  FSETP.NEU.AND P3, PT, R35, RZ, PT ;  /* 0x000000ff2300720b */ /* 0x020fe20003f6d000 */
[----:B------:R-:W-:Y:S01]  /*66f0*/  IMAD.SHL.U32 R77, R64, 0x2, RZ ;  /* 0x00000002404d7824 */ /* 0x000fe200078e00ff */
[----:B------:R-:W-:Y:S01]  /*6700*/  SEL R5, RZ, 0xffffffff, P2 ;  /* 0xffffffffff057807 */ /* 0x000fe20001000000 */
[----:B------:R-:W-:Y:S01]  /*6710*/  BSSY B1, `(.L_x_118) ;  /* 0x0000034000017945 */ /* 0x000fe20003800000 */
[----:B------:R-:W-:Y:S01]  /*6720*/  @P1 LOP3.LUT P2, RZ, R59, 0xff, RZ, 0xc0, !PT ;  /* 0x000000ff3bff1812 */ /* 0x000fe2000784c0ff */
[----:B------:R-:W-:Y:S01]  /*6730*/  IMAD.MOV.U32 R39, RZ, RZ, 0x1 ;  /* 0x00000001ff277424 */ /* 0x000fe200078e00ff */
[----:B------:R-:W-:Y:S01]  /*6740*/  @P1 SEL R0, RZ, 0xffffffff, P3 ;  /* 0xffffffffff001807 */ /* 0x000fe20001800000 */
[C---:B------:R-:W-:Y:S01]  /*6750*/  IMAD R34, R30.reuse, 0x40, R33 ;  /* 0x000000401e227824 */ /* 0x040fe200078e0221 */
[----:B------:R-:W-:Y:S01]  /*6760*/  LOP3.LUT R71, R71, 0x1, RZ, 0x3c, !PT ;  /* 0x0000000147477812 */ /* 0x000fe200078e3cff */
[----:B------:R-:W-:Y:S01]  /*6770*/  IMAD.MOV.U32 R38, RZ, RZ, RZ ;  /* 0x000000ffff267224 */ /* 0x000fe200078e00ff */
[----:B------:R-:W-:Y:S02]  /*6780*/  @P0 SEL R0, R5, R0, !P2 ;  /* 0x0000000005000207 */ /* 0x000fe40005000000 */
[----:B------:R-:W-:Y:S02]  /*6790*/  CS2R R50, SRZ ;  /* 0x0000000000327805 */ /* 0x000fe4000001ff00 */
[----:B------:R-:W-:Y:S02]  /*67a0*/  LEA R74, R30, UR48, 0x3 ;  /* 0x000000301e4a7c11 */ /* 0x000fe4000f8e18ff */
[----:B------:R-:W-:Y:S02]  /*67b0*/  CS2R R48, SRZ ;  /* 0x0000000000307805 */ /* 0x000fe4000001ff00 */
[----:B------:R-:W-:Y:S02]  /*67c0*/  @P1 LOP3.LUT R0, R0, 0x1, RZ, 0xc0, !PT ;  /* 0x0000000100001812 */ /* 0x000fe400078ec0ff */
[----:B------:R-:W-:Y:S02]  /*67d0*/  CS2R R42, SRZ ;  /* 0x00000000002a7805 */ /* 0x000fe4000001ff00 */
[----:B------:R-:W-:Y:S02]  /*67e0*/  SHF.L.U32 R3, R70, 0x1f, RZ ;  /* 0x0000001f46037819 */ /* 0x000fe400000006ff */
[----:B------:R-:W-:Y:S02]  /*67f0*/  CS2R R40, SRZ ;  /* 0x0000000000287805 */ /* 0x000fe4000001ff00 */
[----:B------:R-:W-:Y:S01]  /*6800*/  ISETP.NE.U32.OR P5, PT, R0, 0x1, !P1 ;  /* 0x000000010000780c */ /* 0x000fe20004fa5470 */
[----:B------:R-:W-:Y:S01]  /*6810*/  VIADD R82, R77, UR48 ;  /* 0x000000304d527c36 */ /* 0x000fe20008000000 */
[----:B------:R-:W-:Y:S02]  /*6820*/  PLOP3.LUT P2, PT, PT, PT, UP1, 0x80, 0x8 ;  /* 0x000000000008781c */ /* 0x000fe40003f4f018 */
[----:B------:R-:W-:Y:S02]  /*6830*/  SEL R0, RZ, 0xffffffff, P3 ;  /* 0xffffffffff007807 */ /* 0x000fe40001800000 */
[----:B------:R-:W-:Y:S02]  /*6840*/  LOP3.LUT P3, R75, R59, 0xff, RZ, 0xc0, !PT ;  /* 0x000000ff3b4b7812 */ /* 0x000fe4000786c0ff */
[----:B------:R-:W-:Y:S05]  /*6850*/  P2R R78, PR, RZ, 0x20 ;  /* 0x00000020ff4e7803 */ /* 0x000fea0000000000 */
[----:B------:R-:W-:Y:S02]  /*6860*/  @P5 SHF.L.U32 R2, R71, 0x1f, RZ ;  /* 0x0000001f47025819 */ /* 0x000fe400000006ff */
[----:B------:R-:W-:Y:S02]  /*6870*/  @P2 SEL R0, R5, R0, !P3 ;  /* 0x0000000005002207 */ /* 0x000fe40005800000 */
[----:B------:R-:W1:Y:S02]  /*6880*/  @P5 SYNCS.PHASECHK.TRANS64.TRYWAIT P1, [UR48+0xd0], R2 ;  /* 0x0000d002ff0055a7 */ /* 0x000e640008021130 */
[----:B------:R-:W-:Y:S04]  /*6890*/  LOP3.LUT R0, R0, 0x1, RZ, 0xc0, !PT ;  /* 0x0000000100007812 */ /* 0x000fe800078ec0ff */
[----:B------:R-:W-:Y:S04]  /*68a0*/  ISETP.NE.U32.AND P4, PT, R0, 0x1, PT ;  /* 0x000000010000780c */ /* 0x000fe80003f85070 */
[----:B------:R-:W-:Y:S01]  /*68b0*/  P2R R80, PR, RZ, 0x10 ;  /* 0x00000010ff507803 */ /* 0x000fe20000000000 */
[----:B------:R3:W4:Y:S01]  /*68c0*/  SYNCS.PHASECHK.TRANS64.TRYWAIT P0, [R74+URZ+0x140], R3 ;  /* 0x000140034a0075a7 */ /* 0x00072200080011ff */
[----:B-1----:R-:W-:Y:S01]  /*68d0*/  @P5 SEL R39, RZ, 0x1, !P1 ;  /* 0x00000001ff275807 */ /* 0x002fe20004800000 */
[----:B---3--:R-:W-:Y:S06]  /*68e0*/  @!P5 BRA `(.L_x_119) ;  /* 0x000000000058d947 */ /* 0x008fec0003800000 */
[C---:B------:R-:W-:Y:S01]  /*68f0*/  VIADD R0, R82.reuse, 0x200 ;  /* 0x0000020052007836 */ /* 0x040fe20000000000 */
[----:B------:R-:W-:Y:S01]  /*6900*/  LOP3.LUT P5, RZ, R65, 0x40, RZ, 0xc0, !PT ;  /* 0x0000004041ff7812 */ /* 0x000fe200078ac0ff */
[----:B------:R-:W-:Y:S01]  /*6910*/  BSSY B0, `(.L_x_120) ;  /* 0x000000e000007945 */ /* 0x000fe20003800000 */
[----:B------:R-:W-:Y:S01]  /*6920*/  ISETP.NE.AND P2, PT, R39, RZ, PT ;  /* 0x000000ff2700720c */ /* 0x000fe20003f45270 */
[----:B------:R-:W-:Y:S01]  /*6930*/  @P4 VIADD R2, R82, 0x210 ;  /* 0x0000021052024836 */ /* 0x000fe20000000000 */
[----:B------:R-:W-:Y:S01]  /*6940*/  PLOP3.LUT P1, PT, PT, PT, PT, 0x8, 0x80 ;  /* 0x000000000080781c */ /* 0x000fe20003f2e170 */
[----:B------:R-:W-:Y:S01]  /*6950*/  IMAD.MOV.U32 R51, RZ, RZ, RZ ;  /* 0x000000ffff337224 */ /* 0x000fe200078e00ff */
[----:B------:R-:W-:Y:S02]  /*6960*/  @P4 PLOP3.LUT P1, PT, P5, PT, PT, 0x80, 0x8 ;  /* 0x000000000008481c */ /* 0x000fe40002f2f070 */
[----:B------:R-:W-:Y:S02]  /*6970*/  CS2R R48, SRZ ;  /* 0x0000000000307805 */ /* 0x000fe4000001ff00 */
[----:B------:R-:W-:Y:S02]  /*6980*/  CS2R R42, SRZ ;  /* 0x00000000002a7805 */ /* 0x000fe4000001ff00 */
[----:B------:R-:W-:Y:S07]  /*6990*/  CS2R R40, SRZ ;  /* 0x0000000000287805 */ /* 0x000fee000001ff00 */
[----:B------:R-:W-:Y:S01]  /*69a0*/  @P1 VIADD R2, R0, 0xfffffff0 ;  /* 0xfffffff000021836 */ /* 0x000fe20000000000 */
[----:B------:R-:W-:Y:S06]  /*69b0*/  @P2 BRA `(.L_x_121) ;  /* 0x00000000000c2947 */ /* 0x000fec0003800000 */
[----:B------:R-:W-:Y:S04]  /*69c0*/  SHF.L.U32 R5, R71, 0x1f, RZ ;  /* 0x0000001f47057819 */ /* 0x000fe800000006ff */
[----:B------:R-:W1:Y:S02]  /*69d0*/  SYNCS.PHASECHK.TRANS64.TRYWAIT P1, [UR48+0xd0], R5 ;  /* 0x0000d005ff0075a7 */ /* 0x000e640008021130 */
[----:B-1----:R-:W-:Y:S05]  /*69e0*/  @!P1 BRA `(.L_x_122) ;  /* 0x00000034000c9947 */ /* 0x002fea0003800000 */
.L_x_121:
[----:B------:R-:W-:Y:S05]  /*69f0*/  BSYNC B0 ;  /* 0x0000000000007941 */ /* 0x000fea0003800000 */
.L_x_120:
[----:B------:R-:W-:Y:S01]  /*6a00*/  ISETP.NE.AND P1, PT, R80, RZ, PT ;  /* 0x000000ff5000720c */ /* 0x000fe20003f25270 */
[----:B------:R-:W-:Y:S11]  /*6a10*/  HFMA2 R38, -RZ, RZ, 0, 5.9604644775390625e-08 ;  /* 0x00000001ff267431 */ /* 0x000ff600000001ff */
[----:B------:R-:W-:Y:S01]  /*6a20*/  @!UPT UIADD3 URZ, UPT, UPT, URZ, URZ, URZ ;  /* 0x000000fffffff290 */ /* 0x000fe2000fffe0ff */
[----:B------:R3:W1:Y:S04]  /*6a30*/  @P1 LDS.128 R48, [R2] ;  /* 0x0000000002301984 */ /* 0x0006680000000c00 */
[----:B------:R3:W1:Y:S02]  /*6a40*/  @P1 LDS.128 R40, [R77+UR48+0x200] ;  /* 0x000200304d281984 */ /* 0x0006640008000c00 */
.L_x_119:
[----:B------:R-:W-:Y:S05]  /*6a50*/  BSYNC B1 ;  /* 0x0000000000017941 */ /* 0x000fea0003800000 */
.L_x_118:
[----:B-1----:R-:W-:Y:S04]  /*6a60*/  SHF.R.U32.HI R5, RZ, 0x15, R34 ;  /* 0x00000015ff057819 */ /* 0x002fe80000011622 */
[----:B------:R-:W-:Y:S01]  /*6a70*/  LOP3.LUT P1, RZ, R5, 0x3, R66, 0x48, !PT ;  /* 0x0000000305ff7812 */ /* 0x000fe20007824842 */
[----:B------:R-:W-:Y:S01]  /*6a80*/  @!UPT UIADD3 URZ, UPT, UPT, URZ, URZ, URZ ;  /* 0x000000fffffff290 */ /* 0x000fe2000fffe0ff */
[----:B----4-:R-:W-:Y:S11]  /*6a90*/  @P0 BRA `(.L_x_123) ;  /* 0x0000000000080947 */ /* 0x010ff60003800000 */
[----:B------:R-:W1:Y:S02]  /*6aa0*/  SYNCS.PHASECHK.TRANS64.TRYWAIT P0, [R74+URZ+0x140], R3 ;  /* 0x000140034a0075a7 */ /* 0x000e6400080011ff */
[----:B-1----:R-:W-:Y:S05]  /*6ab0*/  @!P0 BRA `(.L_x_124) ;  /* 0x0000003000f08947 */ /* 0x002fea0003800000 */
.L_x_123:
[----:B------:R-:W-:Y:S05]  /*6ac0*/  @!P1 BRA `(.L_x_125) ;  /* 0x0000000000409947 */ /* 0x000fea0003800000 */
[----:B------:R-:W4:Y:S01]  /*6ad0*/  LDCU.64 UR8, c[0x4][0x70] ;  /* 0x01000e00ff0877ac */ /* 0x000f220008000a00 */
[----:B-1----:R-:W-:Y:S01]  /*6ae0*/  MOV R3, 0x0 ;  /* 0x0000000000037802 */ /* 0x002fe20000000f00 */
[----:B------:R-:W-:Y:S02]  /*6af0*/  HFMA2 R12, -RZ, RZ, 0, 5.9604644775390625e-08 ;  /* 0x00000001ff0c7431 */ /* 0x000fe400000001ff */
[----:B------:R-:W-:Y:S02]  /*6b00*/  IMAD.MOV.U32 R8, RZ, RZ, 0x192 ;  /* 0x00000192ff087424 */ /* 0x000fe400078e00ff */
[----:B------:R-:W-:Y:S01]  /*6b10*/  IMAD.MOV.U32 R13, RZ, RZ, RZ ;  /* 0x000000ffff0d7224 */ /* 0x000fe200078e00ff */
[----:B------:R-:W1:Y:S01]  /*6b20*/  LDCU.64 UR6, c[0x4][0x78] ;  /* 0x01000f00ff0677ac */ /* 0x000e620008000a00 */
[----:B---3--:R-:W3:Y:S01]  /*6b30*/  LDC.64 R2, c[0x4][R3] ;  /* 0x0100000003027b82 */ /* 0x008ee20000000a00 */
[----:B------:R-:W5:Y:S01]  /*6b40*/  LDCU.64 UR4, c[0x4][0x10] ;  /* 0x01000200ff0477ac */ /* 0x000f620008000a00 */
[----:B----4-:R-:W-:Y:S01]  /*6b50*/  MOV R5, UR9 ;  /* 0x0000000900057c02 */ /* 0x010fe20008000f00 */
[----:B------:R-:W-:Y:S01]  /*6b60*/  IMAD.U32 R4, RZ, RZ, UR8 ;  /* 0x00000008ff047e24 */ /* 0x000fe2000f8e00ff */
[----:B-1----:R-:W-:Y:S01]  /*6b70*/  MOV R7, UR7 ;  /* 0x0000000700077c02 */ /* 0x002fe20008000f00 */
[----:B------:R-:W-:Y:S01]  /*6b80*/  IMAD.U32 R6, RZ, RZ, UR6 ;  /* 0x00000006ff067e24 */ /* 0x000fe2000f8e00ff */
[----:B-----5:R-:W-:Y:S01]  /*6b90*/  MOV R11, UR5 ;  /* 0x00000005000b7c02 */ /* 0x020fe20008000f00 */
[----:B------:R-:W-:Y:S02]  /*6ba0*/  IMAD.U32 R10, RZ, RZ, UR4 ;  /* 0x00000004ff0a7e24 */ /* 0x000fe4000f8e00ff */
[----:B------:R-:W-:Y:S07]  /*6bb0*/  LEPC R20, `(.L_x_125) ;  /* 0x000000001014794e */ /* 0x000fee0000000000 */
[----:B--23--:R-:W-:Y:S05]  /*6bc0*/  CALL.ABS.NOINC R2 ;  /* 0x0000000002007343 */ /* 0x00cfea0003c00000 */
.L_x_125:
[----:B------:R-:W-:Y:S05]  /*6bd0*/  WARPSYNC.ALL ;  /* 0x0000000000007948 */ /* 0x000fea0003800000 */
[----:B------:R-:W-:Y:S01]  /*6be0*/  R2UR UR4, R34 ;  /* 0x00000000220472ca */ /* 0x000fe200000e0000 */
[--C-:B------:R-:W-:Y:S01]  /*6bf0*/  HADD2.F32 R20, -RZ, R40.reuse.H0_H0 ;  /* 0x20000028ff147230 */ /* 0x100fe20000004100 */
[----:B------:R-:W-:Y:S01]  /*6c00*/  MOV R81, 0x10 ;  /* 0x0000001000517802 */ /* 0x000fe20000000f00 */
[----:B------:R-:W-:Y:S01]  /*6c10*/  HADD2.F32 R21, -RZ, R40.H1_H1 ;  /* 0x30000028ff157230 */ /* 0x000fe20000004100 */
[----:B------:R-:W-:Y:S01]  /*6c20*/  LOP3.LUT P6, RZ, R65, 0x40, RZ, 0xc0, !PT ;  /* 0x0000004041ff7812 */ /* 0x000fe200078cc0ff */
[----:B------:R-:W-:Y:S01]  /*6c30*/  HADD2.F32 R36, -RZ, R41.H1_H1 ;  /* 0x30000029ff247230 */ /* 0x000fe20000004100 */
[----:B------:R-:W-:Y:S01]  /*6c40*/  ISETP.NE.AND P0, PT, R72, RZ, PT ;  /* 0x000000ff4800720c */ /* 0x000fe20003f05270 */
[----:B------:R-:W-:Y:S01]  /*6c50*/  HADD2.F32 R37, -RZ, R43.H0_H0 ;  /* 0x2000002bff257230 */ /* 0x000fe20000004100 */
[----:B------:R-:W-:Y:S01]  /*6c60*/  SEL R81, R81, 0xfffffff0, !P6 ;  /* 0xfffffff051517807 */ /* 0x000fe20007000000 */
[----:B------:R-:W-:Y:S03]  /*6c70*/  BSSY.RECONVERGENT B0, `(.L_x_126) ;  /* 0x000004f000007945 */ /* 0x000fe60003800200 */
[----:B------:R-:W-:Y:S01]  /*6c80*/  IADD3 R79, PT, PT, R82, R81, RZ ;  /* 0x00000051524f7210 */ /* 0x000fe20007ffe0ff */
[----:B------:R-:W2:Y:S02]  /*6c90*/  LDTM.x16 R4, tmem[UR4] ;  /* 0x00000004000479ee */ /* 0x000ea40008240000 */
[C---:B--2---:R-:W-:Y:S01]  /*6ca0*/  FMUL R0, R32.reuse, R4 ;  /* 0x0000000420007220 */ /* 0x044fe20000400000 */
[C---:B---3--:R-:W-:Y:S01]  /*6cb0*/  FMUL R2, R32.reuse, R5 ;  /* 0x0000000520027220 */ /* 0x048fe20000400000 */
[C---:B-1----:R-:W-:Y:S01]  /*6cc0*/  FMUL R3, R32.reuse, R6 ;  /* 0x0000000620037220 */ /* 0x042fe20000400000 */
[C---:B------:R-:W-:Y:S01]  /*6cd0*/  FMUL R7, R32.reuse, R7 ;  /* 0x0000000720077220 */ /* 0x040fe20000400000 */
[C---:B------:R-:W-:Y:S01]  /*6ce0*/  FFMA R0, R35.reuse, R20, R0 ;  /* 0x0000001423007223 */ /* 0x040fe20000000000 */
[----:B------:R-:W-:Y:S02]  /*6cf0*/  HADD2.F32 R20, -RZ, R41.H0_H0 ;  /* 0x20000029ff147230 */ /* 0x000fe40000004100 */
[C---:B------:R-:W-:Y:S01]  /*6d00*/  FFMA R2, R35.reuse, R21, R2 ;  /* 0x0000001523027223 */ /* 0x040fe20000000002 */
[--C-:B------:R-:W-:Y:S02]  /*6d10*/  HADD2.F32 R21, -RZ, R42.reuse.H0_H0 ;  /* 0x2000002aff157230 */ /* 0x100fe40000004100 */
[C---:B------:R-:W-:Y:S01]  /*6d20*/  FMUL R4, R32.reuse, R8 ;  /* 0x0000000820047220 */ /* 0x040fe20000400000 */
[C---:B------:R-:W-:Y:S01]  /*6d30*/  FMUL R5, R32.reuse, R9 ;  /* 0x0000000920057220 */ /* 0x040fe20000400000 */
[C---:B------:R-:W-:Y:S01]  /*6d40*/  FFMA R3, R35.reuse, R20, R3 ;  /* 0x0000001423037223 */ /* 0x040fe20000000003 */
[----:B------:R-:W-:Y:S02]  /*6d50*/  HADD2.F32 R20, -RZ, R42.H1_H1 ;  /* 0x3000002aff147230 */ /* 0x000fe40000004100 */
[C---:B------:R-:W-:Y:S01]  /*6d60*/  FFMA R7, R35.reuse, R36, R7 ;  /* 0x0000002423077223 */ /* 0x040fe20000000007 */
[C---:B------:R-:W-:Y:S01]  /*6d70*/  FMUL R6, R32.reuse, R10 ;  /* 0x0000000a20067220 */ /* 0x040fe20000400000 */
[----:B------:R-:W-:Y:S02]  /*6d80*/  HADD2.F32 R36, -RZ, R43.H1_H1 ;  /* 0x3000002bff247230 */ /* 0x000fe40000004100 */
[C---:B------:R-:W-:Y:S01]  /*6d90*/  FMUL R11, R32.reuse, R11 ;  /* 0x0000000b200b7220 */ /* 0x040fe20000400000 */
[C---:B------:R-:W-:Y:S01]  /*6da0*/  FFMA R4, R35.reuse, R21, R4 ;  /* 0x0000001523047223 */ /* 0x040fe20000000004 */
[C---:B------:R-:W-:Y:S01]  /*6db0*/  FFMA R5, R35.reuse, R20, R5 ;  /* 0x0000001423057223 */ /* 0x040fe20000000005 */
[C---:B------:R-:W-:Y:S01]  /*6dc0*/  FFMA R6, R35.reuse, R37, R6 ;  /* 0x0000002523067223 */ /* 0x040fe20000000006 */
[--C-:B------:R-:W-:Y:S02]  /*6dd0*/  HADD2.F32 R20, -RZ, R48.reuse.H0_H0 ;  /* 0x20000030ff147230 */ /* 0x100fe40000004100 */
[C---:B------:R-:W-:Y:S01]  /*6de0*/  FFMA R11, R35.reuse, R36, R11 ;  /* 0x00000024230b7223 */ /* 0x040fe2000000000b */
[C---:B------:R-:W-:Y:S01]  /*6df0*/  FMUL R8, R32.reuse, R12 ;  /* 0x0000000c20087220 */ /* 0x040fe20000400000 */
[----:B------:R-:W-:Y:S02]  /*6e00*/  HADD2.F32 R36, -RZ, R48.H1_H1 ;  /* 0x30000030ff247230 */ /* 0x000fe40000004100 */
[C---:B------:R-:W-:Y:S01]  /*6e10*/  FMUL R9, R32.reuse, R13 ;  /* 0x0000000d20097220 */ /* 0x040fe20000400000 */
[--C-:B------:R-:W-:Y:S02]  /*6e20*/  HADD2.F32 R21, -RZ, R49.reuse.H0_H0 ;  /* 0x20000031ff157230 */ /* 0x100fe40000004100 */
[C---:B------:R-:W-:Y:S01]  /*6e30*/  FMUL R10, R32.reuse, R14 ;  /* 0x0000000e200a7220 */ /* 0x040fe20000400000 */
[C---:B------:R-:W-:Y:S01]  /*6e40*/  FFMA R8, R35.reuse, R20, R8 ;  /* 0x0000001423087223 */ /* 0x040fe20000000008 */
[----:B------:R-:W-:Y:S02]  /*6e50*/  HADD2.F32 R20, -RZ, R49.H1_H1 ;  /* 0x30000031ff147230 */ /* 0x000fe40000004100 */
[C---:B------:R-:W-:Y:S01]  /*6e60*/  FFMA R9, R35.reuse, R36, R9 ;  /* 0x0000002423097223 */ /* 0x040fe20000000009 */
[C---:B------:R-:W-:Y:S01]  /*6e70*/  FMUL R15, R32.reuse, R15 ;  /* 0x0000000f200f7220 */ /* 0x040fe20000400000 */
[C---:B------:R-:W-:Y:S01]  /*6e80*/  FFMA R10, R35.reuse, R21, R10 ;  /* 0x00000015230a7223 */ /* 0x040fe2000000000a */
[--C-:B------:R-:W-:Y:S02]  /*6e90*/  HADD2.F32 R21, -RZ, R50.reuse.H0_H0 ;  /* 0x20000032ff157230 */ /* 0x100fe40000004100 */
[C---:B------:R-:W-:Y:S01]  /*6ea0*/  FMUL R12, R32.reuse, R16 ;  /* 0x00000010200c7220 */ /* 0x040fe20000400000 */
[----:B------:R-:W-:Y:S02]  /*6eb0*/  HADD2.F32 R36, -RZ, R50.H1_H1 ;  /* 0x30000032ff247230 */ /* 0x000fe40000004100 */
[C---:B------:R-:W-:Y:S01]  /*6ec0*/  FFMA R15, R35.reuse, R20, R15 ;  /* 0x00000014230f7223 */ /* 0x040fe2000000000f */
[C---:B------:R-:W-:Y:S01]  /*6ed0*/  FMUL R13, R32.reuse, R17 ;  /* 0x00000011200d7220 */ /* 0x040fe20000400000 */
[--C-:B------:R-:W-:Y:S02]  /*6ee0*/  HADD2.F32 R37, -RZ, R51.reuse.H0_H0 ;  /* 0x20000033ff257230 */ /* 0x100fe40000004100 */
[C---:B------:R-:W-:Y:S01]  /*6ef0*/  FMUL R14, R32.reuse, R18 ;  /* 0x00000012200e7220 */ /* 0x040fe20000400000 */
[----:B------:R-:W-:Y:S02]  /*6f00*/  HADD2.F32 R20, -RZ, R51.H1_H1 ;  /* 0x30000033ff147230 */ /* 0x000fe40000004100 */
[----:B------:R-:W-:Y:S01]  /*6f10*/  FMUL R19, R32, R19 ;  /* 0x0000001320137220 */ /* 0x000fe20000400000 */
[----:B------:R-:W-:Y:S01]  /*6f20*/  F2FP.F16.F32.PACK_AB R44, R2, R0 ;  /* 0x00000000022c723e */ /* 0x000fe200000000ff */
[----:B------:R-:W-:Y:S01]  /*6f30*/  FFMA R12, R35, R21, R12 ;  /* 0x00000015230c7223 */ /* 0x000fe2000000000c */
[----:B------:R-:W-:Y:S01]  /*6f40*/  F2FP.F16.F32.PACK_AB R45, R7, R3 ;  /* 0x00000003072d723e */ /* 0x000fe200000000ff */
[----:B------:R-:W-:Y:S01]  /*6f50*/  FFMA R13, R35, R36, R13 ;  /* 0x00000024230d7223 */ /* 0x000fe2000000000d */
[----:B------:R-:W-:Y:S01]  /*6f60*/  F2FP.F16.F32.PACK_AB R46, R5, R4 ;  /* 0x00000004052e723e */ /* 0x000fe200000000ff */
[----:B------:R-:W-:Y:S01]  /*6f70*/  FFMA R14, R35, R37, R14 ;  /* 0x00000025230e7223 */ /* 0x000fe2000000000e */
[----:B------:R-:W-:Y:S01]  /*6f80*/  F2FP.F16.F32.PACK_AB R47, R11, R6 ;  /* 0x000000060b2f723e */ /* 0x000fe200000000ff */
[----:B------:R-:W-:Y:S01]  /*6f90*/  FFMA R19, R35, R20, R19 ;  /* 0x0000001423137223 */ /* 0x000fe20000000013 */
[----:B------:R-:W-:Y:S02]  /*6fa0*/  F2FP.F16.F32.PACK_AB R84, R9, R8 ;  /* 0x000000080954723e */ /* 0x000fe400000000ff */
[----:B------:R-:W-:Y:S01]  /*6fb0*/  F2FP.F16.F32.PACK_AB R85, R15, R10 ;  /* 0x0000000a0f55723e */ /* 0x000fe200000000ff */
[----:B------:R1:W-:Y:S01]  /*6fc0*/  STS.128 [R77+UR48+0x200], R44 ;  /* 0x0002002c4d007988 */ /* 0x0003e20008000c30 */
[----:B------:R-:W-:Y:S02]  /*6fd0*/  F2FP.F16.F32.PACK_AB R86, R13, R12 ;  /* 0x0000000c0d56723e */ /* 0x000fe400000000ff */
[----:B------:R-:W-:Y:S05]  /*6fe0*/  F2FP.F16.F32.PACK_AB R87, R19, R14 ;  /* 0x0000000e1357723e */ /* 0x000fea00000000ff */
[----:B------:R1:W-:Y:S01]  /*6ff0*/  STS.128 [R79+0x200], R84 ;  /* 0x000200544f007388 */ /* 0x0003e20000000c00 */
[----:B------:R-:W-:Y:S01]  /*7000*/  @!PT LDS RZ, [RZ] ;  /* 0x00000000fffff984 */ /* 0x000fe20000000800 */
[----:B------:R-:W-:Y:S01]  /*7010*/  @!PT LDS RZ, [RZ] ;  /* 0x00000000fffff984 */ /* 0x000fe20000000800 */
[----:B------:R-:W-:Y:S01]  /*7020*/  @!PT LDS RZ, [RZ] ;  /* 0x00000000fffff984 */ /* 0x000fe20000000800 */
[----:B------:R-:W-:Y:S01]  /*7030*/  @!PT LDS RZ, [RZ] ;  /* 0x00000000fffff984 */ /* 0x000fe20000000800 */
[----:B------:R2:W-:Y:S07]  /*7040*/  MEMBAR.ALL.CTA ;  /* 0x0000000000007992 */ /* 0x0005ee0000008000 */
[----:B--2---:R-:W2:Y:S02]  /*7050*/  FENCE.VIEW.ASYNC.S ;  /* 0x00000000000073c6 */ /* 0x004ea40000000000 */
[----:B--2---:R-:W-:Y:S06]  /*7060*/  BAR.SYNC.DEFER_BLOCKING 0x1, 0x80 ;  /* 0x0042000000007b1d */ /* 0x004fec0000010000 */
[----:B------:R-:W-:Y:S05]  /*7070*/  @P0 BRA `(.L_x_127) ;  /* 0x0000000000380947 */ /* 0x000fea0003800000 */
[----:B------:R-:W-:Y:S02]  /*7080*/  UIADD3 UR4, UPT, UPT, UR48, 0x200, URZ ;  /* 0x0000020030047890 */ /* 0x000fe4000fffe0ff */
[----:B------:R-:W-:Y:S01]  /*7090*/  UIADD3 UR8, UP0, UPT, UR52, 0x680, URZ ;  /* 0x0000068034087890 */ /* 0x000fe2000ff1e0ff */
[----:B------:R-:W-:Y:S01]  /*70a0*/  UMOV UR43, UR36 ;  /* 0x00000024002b7c82 */ /* 0x000fe20008000000 */
[----:B------:R-:W-:Y:S02]  /*70b0*/  UIADD3 UR5, UPT, UPT, UR41, 0x40, URZ ;  /* 0x0000004029057890 */ /* 0x000fe4000fffe0ff */
[----:B------:R-:W-:Y:S01]  /*70c0*/  MOV R67, UR4 ;  /* 0x0000000400437c02 */ /* 0x000fe20008000f00 */
[----:B------:R-:W-:Y:S02]  /*70d0*/  UIADD3.X UR9, UPT, UPT, URZ, UR53, URZ, UP0, !UPT ;  /* 0x00000035ff097290 */ /* 0x000fe400087fe4ff */
[----:B------:R-:W-:Y:S01]  /*70e0*/  UIADD3 UR4, UPT, UPT, UR48, 0xa00, URZ ;  /* 0x00000a0030047890 */ /* 0x000fe2000fffe0ff */
[----:B------:R-:W-:Y:S01]  /*70f0*/  R2UR UR40, R67 ;  /* 0x00000000432872ca */ /* 0x000fe200000e0000 */
[----:B------:R-:W-:Y:S01]  /*7100*/  UMOV UR6, UR42 ;  /* 0x0000002a00067c82 */ /* 0x000fe20008000000 */
[----:B------:R-:W-:Y:S11]  /*7110*/  UMOV UR7, UR36 ;  /* 0x0000002400077c82 */ /* 0x000ff60008000000 */
[----:B------:R2:W-:Y:S01]  /*7120*/  UTMASTG.3D [UR40], [UR8] ;  /* 0x00000028080073b5 */ /* 0x0005e20008010000 */
[----:B------:R2:W-:Y:S01]  /*7130*/  UTMASTG.3D [UR4], [UR8] ;  /* 0x00000004080073b5 */ /* 0x0005e20008010000 */
[----:B------:R0:W-:Y:S01]  /*7140*/  UTMACMDFLUSH ;  /* 0x00000000000079b7 */ /* 0x0001e20000000000 */
[----:B--2---:R-:W-:Y:S04]  /*7150*/  DEPBAR.LE SB0, 0x1 ;  /* 0x000080400000791a */ /* 0x004fe80000000000 */
.L_x_127:
[----:B------:R-:W-:Y:S05]  /*7160*/  BSYNC.RECONVERGENT B0 ;  /* 0x0000000000007941 */ /* 0x000fea0003800200 */
.L_x_126:
[----:B------:R-:W-:Y:S01]  /*7170*/  BAR.SYNC.DEFER_BLOCKING 0x1, 0x80 ;  /* 0x0042000000007b1d */ /* 0x000fe20000010000 */
[----:B------:R-:W-:Y:S01]  /*7180*/  ISETP.NE.AND P1, PT, R78, RZ, PT ;  /* 0x000000ff4e00720c */ /* 0x000fe20003f25270 */
[----:B------:R-:W-:Y:S01]  /*7190*/  UISETP.NE.AND UP0, UPT, UR49, URZ, UPT ;  /* 0x000000ff3100728c */ /* 0x000fe2000bf05270 */
[----:B------:R-:W-:Y:S11]  /*71a0*/  LEA R3, R38, UR48, 0x3 ;  /* 0x0000003026037c11 */ /* 0x000ff6000f8e18ff */
[----:B------:R-:W-:Y:S01]  /*71b0*/  @P1 SHF.L.U32 R2, R71, 0x1f, RZ ;  /* 0x0000001f47021819 */ /* 0x000fe200000006ff */
[----:B------:R-:W-:Y:S06]  /*71c0*/  BRA.U !UP0, `(.L_x_128) ;  /* 0x0000000108247547 */ /* 0x000fec000b800000 */
[----:B------:R-:W-:Y:S01]  /*71d0*/  IMAD.U32 R5, RZ, RZ, UR51 ;  /* 0x00000033ff057e24 */ /* 0x000fe2000f8e00ff */
[----:B------:R-:W-:Y:S01]  /*71e0*/  MOV R0, UR37 ;  /* 0x0000002500007c02 */ /* 0x000fe20008000f00 */
[----:B------:R-:W-:Y:S03]  /*71f0*/  UIADD3 UR51, UPT, UPT, UR51, 0x1, URZ ;  /* 0x0000000133337890 */ /* 0x000fe6000fffe0ff */
[----:B------:R-:W-:Y:S01]  /*7200*/  @P1 LEA R5, R5, UR48, 0x3 ;  /* 0x0000003005051c11 */ /* 0x000fe2000f8e18ff */
[----:B------:R-:W-:Y:S04]  /*7210*/  UISETP.NE.AND UP0, UPT, UR51, 0x4, UPT ;  /* 0x000000043300788c */ /* 0x000fe8000bf05270 */
[----:B------:R-:W-:Y:S01]  /*7220*/  @P1 VIADD R5, R5, 0xf0 ;  /* 0x000000f005051836 */ /* 0x000fe20000000000 */
[----:B------:R-:W-:Y:S04]  /*7230*/  USEL UR51, UR51, URZ, UP0 ;  /* 0x000000ff33337287 */ /* 0x000fe80008000000 */
[----:B------:R-:W-:Y:S04]  /*7240*/  @P1 PRMT R0, R0, 0x654, R5 ;  /* 0x0000065400001816 */ /* 0x000fe80000000005 */
[----:B------:R2:W-:Y:S04]  /*7250*/  @P1 SYNCS.ARRIVE.TRANS64.RED.A1T0 RZ, [R0+URZ], RZ ;  /* 0x000000ff00ff19a7 */ /* 0x0005e800081004ff */
.L_x_128:
[----:B------:R-:W3:Y:S01]  /*7260*/  @P1 SYNCS.PHASECHK.TRANS64.TRYWAIT P0, [R3+URZ+0xd0], R2 ;  /* 0x0000d002030015a7 */ /* 0x000ee200080011ff */
[----:B------:R-:W-:Y:S01]  /*7270*/  BSSY B1, `(.L_x_129) ;  /* 0x0000012000017945 */ /* 0x000fe20003800000 */
[----:B---3--:R-:W-:Y:S03]  /*7280*/  @P1 SEL R39, RZ, 0x1, !P0 ;  /* 0x00000001ff271807 */ /* 0x008fe60004000000 */
[----:B------:R-:W-:Y:S05]  /*7290*/  @!P1 BRA `(.L_x_130) ;  /* 0x00000000003c9947 */ /* 0x000fea0003800000 */
[----:B------:R-:W-:Y:S01]  /*72a0*/  ISETP.NE.AND P1, PT, R80, RZ, PT ;  /* 0x000000ff5000720c */ /* 0x000fe20003f25270 */
[----:B------:R-:W-:Y:S01]  /*72b0*/  BSSY B0, `(.L_x_131) ;  /* 0x0000009000007945 */ /* 0x000fe20003800000 */
[----:B------:R-:W-:Y:S11]  /*72c0*/  ISETP.NE.AND P0, PT, R39, RZ, PT ;  /* 0x000000ff2700720c */ /* 0x000ff60003f05270 */
[----:B------:R-:W-:Y:S05]  /*72d0*/  @P1 IMAD R4, R38, 0x1000, R77 ;  /* 0x0000100026041824 */ /* 0x000fea00078e024d */
[----:B------:R-:W-:Y:S05]  /*72e0*/  @P1 IADD3 R2, PT, PT, R4, UR48, RZ ;  /* 0x0000003004021c10 */ /* 0x000fea000fffe0ff */
[----:B------:R-:W-:Y:S01]  /*72f0*/  @P1 IMAD.IADD R2, R81, 0x1, R2 ;  /* 0x0000000151021824 */ /* 0x000fe200078e0202 */
[----:B------:R-:W-:Y:S06]  /*7300*/  @P0 BRA `(.L_x_132) ;  /* 0x00000000000c0947 */ /* 0x000fec0003800000 */
[----:B--2---:R-:W-:Y:S04]  /*7310*/  SHF.L.U32 R0, R71, 0x1f, RZ ;  /* 0x0000001f47007819 */ /* 0x004fe800000006ff */
[----:B------:R-:W2:Y:S02]  /*7320*/  SYNCS.PHASECHK.TRANS64.TRYWAIT P0, [R3+URZ+0xd0], R0 ;  /* 0x0000d000030075a7 */ /* 0x000ea400080011ff */
[----:B--2---:R-:W-:Y:S05]  /*7330*/  @!P0 BRA `(.L_x_133) ;  /* 0x0000002800e48947 */ /* 0x004fea0003800000 */
.L_x_132:
[----:B------:R-:W-:Y:S05]  /*7340*/  BSYNC B0 ;  /* 0x0000000000007941 */ /* 0x000fea0003800000 */
.L_x_131:
[----:B------:R-:W-:Y:S02]  /*7350*/  ISETP.NE.AND P0, PT, R80, RZ, PT ;  /* 0x000000ff5000720c */ /* 0x000fe40003f05270 */
[----:B------:R-:W-:Y:S11]  /*7360*/  IADD3 R38, PT, PT, R38, 0x1, RZ ;  /* 0x0000000126267810 */ /* 0x000ff60007ffe0ff */
[----:B------:R3:W4:Y:S04]  /*7370*/  @P0 LDS.128 R40, [R4+UR48+0x200] ;  /* 0x0002003004280984 */ /* 0x0007280008000c00 */
[----:B------:R3:W1:Y:S02]  /*7380*/  @P0 LDS.128 R48, [R2+0x200] ;  /* 0x0002000002300984 */ /* 0x0006640000000c00 */
.L_x_130:
[----:B------:R-:W-:Y:S05]  /*7390*/  BSYNC B1 ;  /* 0x0000000000017941 */ /* 0x000fea0003800000 */
.L_x_129:
[----:B--2---:R-:W-:Y:S05]  /*73a0*/  VIADD R3, R34, 0x10 ;  /* 0x0000001022037836 */ /* 0x004fea0000000000 */
[----:B------:R-:W-:Y:S04]  /*73b0*/  SHF.R.U32.HI R3, RZ, 0x15, R3 ;  /* 0x00000015ff037819 */ /* 0x000fe80000011603 */
[----:B------:R-:W-:Y:S11]  /*73c0*/  LOP3.LUT P0, RZ, R3, 0x3, R66, 0x48, !PT ;  /* 0x0000000303ff7812 */ /* 0x000ff60007804842 */
[----:B------:R-:W-:Y:S02]  /*73d0*/  @!UPT UIADD3 URZ, UPT, UPT, URZ, URZ, URZ ;  /* 0x000000fffffff290 */ /* 0x000fe4000fffe0ff */
[----:B------:R-:W-:Y:S05]  /*73e0*/  @!P0 BRA `(.L_x_134) ;  /* 0x0000000000408947 */ /* 0x000fea0003800000 */
[----:B------:R-:W2:Y:S01]  /*73f0*/  LDCU.64 UR8, c[0x4][0x70] ;  /* 0x01000e00ff0877ac */ /* 0x000ea20008000a00 */
[----:B------:R-:W-:Y:S01]  /*7400*/  MOV R3, 0x0 ;  /* 0x0000000000037802 */ /* 0x000fe20000000f00 */
[----:B------:R-:W-:Y:S02]  /*7410*/  HFMA2 R12, -RZ, RZ, 0, 5.9604644775390625e-08 ;  /* 0x00000001ff0c7431 */ /* 0x000fe400000001ff */
[----:B------:R-:W-:Y:S02]  /*7420*/  IMAD.MOV.U32 R8, RZ, RZ, 0x192 ;  /* 0x00000192ff087424 */ /* 0x000fe400078e00ff */
[----:B------:R-:W-:Y:S01]  /*7430*/  IMAD.MOV.U32 R13, RZ, RZ, RZ ;  /* 0x000000ffff0d7224 */ /* 0x000fe200078e00ff */
[----:B------:R-:W5:Y:S01]  /*7440*/  LDCU.64 UR6, c[0x4][0x78] ;  /* 0x01000f00ff0677ac */ /* 0x000f620008000a00 */
[----:B---3--:R-:W3:Y:S01]  /*7450*/  LDC.64 R2, c[0x4][R3] ;  /* 0x0100000003027b82 */ /* 0x008ee20000000a00 */
[----:B------:R-:W4:Y:S01]  /*7460*/  LDCU.64 UR4, c[0x4][0x10] ;  /* 0x01000200ff0477ac */ /* 0x000f220008000a00 */
[----:B--2---:R-:W-:Y:S01]  /*7470*/  MOV R5, UR9 ;  /* 0x0000000900057c02 */ /* 0x004fe20008000f00 */
[----:B------:R-:W-:Y:S01]  /*7480*/  IMAD.U32 R4, RZ, RZ, UR8 ;  /* 0x00000008ff047e24 */ /* 0x000fe2000f8e00ff */
[----:B-----5:R-:W-:Y:S01]  /*7490*/  MOV R7, UR7 ;  /* 0x0000000700077c02 */ /* 0x020fe20008000f00 */
[----:B------:R-:W-:Y:S01]  /*74a0*/  IMAD.U32 R6, RZ, RZ, UR6 ;  /* 0x00000006ff067e24 */ /* 0x000fe2000f8e00ff */
[----:B----4-:R-:W-:Y:S01]  /*74b0*/  MOV R11, UR5 ;  /* 0x00000005000b7c02 */ /* 0x010fe20008000f00 */
[----:B------:R-:W-:Y:S02]  /*74c0*/  IMAD.U32 R10, RZ, RZ, UR4 ;  /* 0x00000004ff0a7e24 */ /* 0x000fe4000f8e00ff */
[----:B------:R-:W-:Y:S07]  /*74d0*/  LEPC R20, `(.L_x_134) ;  /* 0x000000001014794e */ /* 0x000fee0000000000 */
[----:B-1-3--:R-:W-:Y:S05]  /*74e0*/  CALL.ABS.NOINC R2 ;  /* 0x0000000002007343 */ /* 0x00afea0003c00000 */
.L_x_134:
[----:B------:R-:W-:Y:S01]  /*74f0*/  ISETP.NE.AND P6, PT, R78, RZ, PT ;  /* 0x000000ff4e00720c */ /* 0x000fe20003fc5270 */
[----:B------:R-:W-:Y:S05]  /*7500*/  WARPSYNC.ALL ;  /* 0x0000000000007948 */ /* 0x000fea0003800000 */
[----:B------:R-:W-:Y:S01]  /*7510*/  R2UR UR4, R34 ;  /* 0x00000000220472ca */ /* 0x000fe200000e0000 */
[--C-:B----4-:R-:W-:Y:S01]  /*7520*/  HADD2.F32 R20, -RZ, R40.reuse.H0_H0 ;  /* 0x20000028ff147230 */ /* 0x110fe20000004100 */
[----:B------:R-:W-:Y:S01]  /*7530*/  ISETP.NE.AND P0, PT, R72, RZ, PT ;  /* 0x000000ff4800720c */ /* 0x000fe20003f05270 */
[----:B------:R-:W-:Y:S01]  /*7540*/  HADD2.F32 R21, -RZ, R40.H1_H1 ;  /* 0x30000028ff157230 */ /* 0x000fe20000004100 */
[----:B------:R-:W-:Y:S01]  /*7550*/  MOV R82, UR51 ;  /* 0x0000003300527c02 */ /* 0x000fe20008000f00 */
[--C-:B------:R-:W-:Y:S01]  /*7560*/  HADD2.F32 R36, -RZ, R41.reuse.H1_H1 ;  /* 0x30000029ff247230 */ /* 0x100fe20000004100 */
[----:B------:R-:W-:Y:S01]  /*7570*/  MOV R83, UR37 ;  /* 0x0000002500537c02 */ /* 0x000fe20008000f00 */
[----:B-1----:R-:W-:Y:S01]  /*7580*/  HADD2.F32 R37, -RZ, R48.H0_H0 ;  /* 0x20000030ff257230 */ /* 0x002fe20000004100 */
[----:B------:R-:W-:Y:S01]  /*7590*/  @P6 LEA R82, R82, UR48, 0x3 ;  /* 0x0000003052526c11 */ /* 0x000fe2000f8e18ff */
[----:B------:R-:W-:Y:S01]  /*75a0*/  BSSY.RECONVERGENT B0, `(.L_x_135) ;  /* 0x0000052000007945 */ /* 0x000fe20003800200 */
[----:B------:R-:W-:Y:S02]  /*75b0*/  @P6 SHF.L.U32 R88, R71, 0x1f, RZ ;  /* 0x0000001f47586819 */ /* 0x000fe400000006ff */
[----:B------:R-:W-:Y:S01]  /*75c0*/  @P6 IADD3 R82, PT, PT, R82, 0xf0, RZ ;  /* 0x000000f052526810 */ /* 0x000fe20007ffe0ff */
[----:B---3--:R-:W1:Y:S03]  /*75d0*/  LDTM.x16 R4, tmem[UR4+0x10] ;  /* 0x00001004000479ee */ /* 0x008e660008240000 */
[----:B------:R-:W-:Y:S02]  /*75e0*/  @P6 PRMT R82, R83, 0x654, R82 ;  /* 0x0000065453526816 */ /* 0x000fe40000000052 */
[----:B------:R-:W-:Y:S01]  /*75f0*/  LEA R83, R38, UR48, 0x3 ;  /* 0x0000003026537c11 */ /* 0x000fe2000f8e18ff */
[C---:B-1----:R-:W-:Y:S01]  /*7600*/  FMUL R0, R32.reuse, R4 ;  /* 0x0000000420007220 */ /* 0x042fe20000400000 */
[C---:B------:R-:W-:Y:S01]  /*7610*/  FMUL R2, R32.reuse, R5 ;  /* 0x0000000520027220 */ /* 0x040fe20000400000 */
[C---:B------:R-:W-:Y:S01]  /*7620*/  FMUL R3, R32.reuse, R6 ;  /* 0x0000000620037220 */ /* 0x040fe20000400000 */
[C---:B------:R-:W-:Y:S01]  /*7630*/  FMUL R7, R32.reuse, R7 ;  /* 0x0000000720077220 */ /* 0x040fe20000400000 */
[C---:B------:R-:W-:Y:S01]  /*7640*/  FFMA R0, R35.reuse, R20, R0 ;  /* 0x0000001423007223 */ /* 0x040fe20000000000 */
[----:B------:R-:W-:Y:S02]  /*7650*/  HADD2.F32 R20, -RZ, R41.H0_H0 ;  /* 0x20000029ff147230 */ /* 0x000fe40000004100 */
[C---:B------:R-:W-:Y:S01]  /*7660*/  FFMA R2, R35.reuse, R21, R2 ;  /* 0x0000001523027223 */ /* 0x040fe20000000002 */
[C---:B------:R-:W-:Y:S01]  /*7670*/  FMUL R4, R32.reuse, R8 ;  /* 0x0000000820047220 */ /* 0x040fe20000400000 */
[C---:B------:R-:W-:Y:S01]  /*7680*/  FMUL R5, R32.reuse, R9 ;  /* 0x0000000920057220 */ /* 0x040fe20000400000 */
[--C-:B------:R-:W-:Y:S02]  /*7690*/  HADD2.F32 R21, -RZ, R43.reuse.H0_H0 ;  /* 0x2000002bff157230 */ /* 0x100fe40000004100 */
[C---:B------:R-:W-:Y:S01]  /*76a0*/  FFMA R3, R35.reuse, R20, R3 ;  /* 0x0000001423037223 */ /* 0x040fe20000000003 */
[--C-:B------:R-:W-:Y:S02]  /*76b0*/  HADD2.F32 R20, -RZ, R42.reuse.H0_H0 ;  /* 0x2000002aff147230 */ /* 0x100fe40000004100 */
[C---:B------:R-:W-:Y:S01]  /*76c0*/  FFMA R7, R35.reuse, R36, R7 ;  /* 0x0000002423077223 */ /* 0x040fe20000000007 */
[C---:B------:R-:W-:Y:S01]  /*76d0*/  FMUL R6, R32.reuse, R10 ;  /* 0x0000000a20067220 */ /* 0x040fe20000400000 */
[----:B------:R-:W-:Y:S02]  /*76e0*/  HADD2.F32 R36, -RZ, R43.H1_H1 ;  /* 0x3000002bff247230 */ /* 0x000fe40000004100 */
[C---:B------:R-:W-:Y:S01]  /*76f0*/  FMUL R11, R32.reuse, R11 ;  /* 0x0000000b200b7220 */ /* 0x040fe20000400000 */
[C---:B------:R-:W-:Y:S01]  /*7700*/  FFMA R4, R35.reuse, R20, R4 ;  /* 0x0000001423047223 */ /* 0x040fe20000000004 */
[----:B------:R-:W-:Y:S02]  /*7710*/  HADD2.F32 R20, -RZ, R42.H1_H1 ;  /* 0x3000002aff147230 */ /* 0x000fe40000004100 */
[C---:B------:R-:W-:Y:S01]  /*7720*/  FMUL R8, R32.reuse, R12 ;  /* 0x0000000c20087220 */ /* 0x040fe20000400000 */
[C---:B------:R-:W-:Y:S01]  /*7730*/  FMUL R9, R32.reuse, R13 ;  /* 0x0000000d20097220 */ /* 0x040fe20000400000 */
[C---:B------:R-:W-:Y:S01]  /*7740*/  FMUL R10, R32.reuse, R14 ;  /* 0x0000000e200a7220 */ /* 0x040fe20000400000 */
[C---:B------:R-:W-:Y:S01]  /*7750*/  FMUL R15, R32.reuse, R15 ;  /* 0x0000000f200f7220 */ /* 0x040fe20000400000 */
[C---:B------:R-:W-:Y:S01]  /*7760*/  FFMA R5, R35.reuse, R20, R5 ;  /* 0x0000001423057223 */ /* 0x040fe20000000005 */
[----:B------:R-:W-:Y:S02]  /*7770*/  HADD2.F32 R20, -RZ, R48.H1_H1 ;  /* 0x30000030ff147230 */ /* 0x000fe40000004100 */
[C---:B------:R-:W-:Y:S01]  /*7780*/  FFMA R6, R35.reuse, R21, R6 ;  /* 0x0000001523067223 */ /* 0x040fe20000000006 */
[C---:B------:R-:W-:Y:S01]  /*7790*/  FFMA R11, R35.reuse, R36, R11 ;  /* 0x00000024230b7223 */ /* 0x040fe2000000000b */
[C---:B------:R-:W-:Y:S01]  /*77a0*/  FFMA R8, R35.reuse, R37, R8 ;  /* 0x0000002523087223 */ /* 0x040fe20000000008 */
[--C-:B------:R-:W-:Y:S02]  /*77b0*/  HADD2.F32 R21, -RZ, R49.reuse.H0_H0 ;  /* 0x20000031ff157230 */ /* 0x100fe40000004100 */
[C---:B------:R-:W-:Y:S01]  /*77c0*/  FFMA R9, R35.reuse, R20, R9 ;  /* 0x0000001423097223 */ /* 0x040fe20000000009 */
[----:B------:R-:W-:Y:S02]  /*77d0*/  HADD2.F32 R20, -RZ, R49.H1_H1 ;  /* 0x30000031ff147230 */ /* 0x000fe40000004100 */
[C---:B------:R-:W-:Y:S01]  /*77e0*/  FMUL R12, R32.reuse, R16 ;  /* 0x00000010200c7220 */ /* 0x040fe20000400000 */
[C---:B------:R-:W-:Y:S01]  /*77f0*/  FMUL R13, R32.reuse, R17 ;  /* 0x00000011200d7220 */ /* 0x040fe20000400000 */
[C---:B------:R-:W-:Y:S01]  /*7800*/  FFMA R10, R35.reuse, R21, R10 ;  /* 0x00000015230a7223 */ /* 0x040fe2000000000a */
[--C-:B------:R-:W-:Y:S02]  /*7810*/  HADD2.F32 R21, -RZ, R50.reuse.H0_H0 ;  /* 0x20000032ff157230 */ /* 0x100fe40000004100 */
[C---:B------:R-:W-:Y:S01]  /*7820*/  FFMA R15, R35.reuse, R20, R15 ;  /* 0x00000014230f7223 */ /* 0x040fe2000000000f */
[----:B------:R-:W-:Y:S02]  /*7830*/  HADD2.F32 R20, -RZ, R50.H1_H1 ;  /* 0x30000032ff147230 */ /* 0x000fe40000004100 */
[C---:B------:R-:W-:Y:S01]  /*7840*/  FMUL R14, R32.reuse, R18 ;  /* 0x00000012200e7220 */ /* 0x040fe20000400000 */
[--C-:B------:R-:W-:Y:S02]  /*7850*/  HADD2.F32 R37, -RZ, R51.reuse.H0_H0 ;  /* 0x20000033ff257230 */ /* 0x100fe40000004100 */
[----:B------:R-:W-:Y:S01]  /*7860*/  FMUL R19, R32, R19 ;  /* 0x0000001320137220 */ /* 0x000fe20000400000 */
[----:B------:R-:W-:Y:S01]  /*7870*/  HADD2.F32 R36, -RZ, R51.H1_H1 ;  /* 0x30000033ff247230 */ /* 0x000fe20000004100 */
        /* <DEDUP_REMOVED lines=22> */
[----:B------:R-:W-:Y:S02]  /*79e0*/  UIADD3 UR12, UP0, UPT, UR52, 0x680, URZ ;  /* 0x00000680340c7890 */ /* 0x000fe4000ff1e0ff */
[----:B------:R-:W-:Y:S02]  /*79f0*/  UIADD3 UR9, UPT, UPT, UR41, 0x10, URZ ;  /* 0x0000001029097890 */ /* 0x000fe4000fffe0ff */
[----:B------:R-:W-:Y:S02]  /*7a00*/  UIADD3 UR8, UPT, UPT, UR48, 0x1200, URZ ;  /* 0x0000120030087890 */ /* 0x000fe4000fffe0ff */
[----:B------:R-:W-:Y:S01]  /*7a10*/  UIADD3.X UR13, UPT, UPT, URZ, UR53, URZ, UP0, !UPT ;  /* 0x00000035ff0d7290 */ /* 0x000fe200087fe4ff */
[----:B------:R-:W-:Y:S01]  /*7a20*/  UMOV UR10, UR42 ;  /* 0x0000002a000a7c82 */ /* 0x000fe20008000000 */
[----:B------:R-:W-:Y:S01]  /*7a30*/  UMOV UR11, UR36 ;  /* 0x00000024000b7c82 */ /* 0x000fe20008000000 */
[----:B------:R-:W-:Y:S02]  /*7a40*/  UIADD3 UR5, UPT, UPT, UR41, 0x50, URZ ;  /* 0x0000005029057890 */ /* 0x000fe4000fffe0ff */
[----:B------:R-:W-:Y:S01]  /*7a50*/  UIADD3 UR4, UPT, UPT, UR48, 0x1a00, URZ ;  /* 0x00001a0030047890 */ /* 0x000fe2000fffe0ff */
[----:B------:R-:W-:Y:S03]  /*7a60*/  UMOV UR6, UR42 ;  /* 0x0000002a00067c82 */ /* 0x000fe60008000000 */
[----:B------:R2:W-:Y:S01]  /*7a70*/  UTMASTG.3D [UR8], [UR12] ;  /* 0x000000080c0073b5 */ /* 0x0005e20008010000 */
[----:B------:R-:W-:Y:S04]  /*7a80*/  UMOV UR7, UR36 ;  /* 0x0000002400077c82 */ /* 0x000fe80008000000 */
[----:B------:R2:W-:Y:S01]  /*7a90*/  UTMASTG.3D [UR4], [UR12] ;  /* 0x000000040c0073b5 */ /* 0x0005e20008010000 */
[----:B------:R0:W-:Y:S01]  /*7aa0*/  UTMACMDFLUSH ;  /* 0x00000000000079b7 */ /* 0x0001e20000000000 */
[----:B--2---:R-:W-:Y:S04]  /*7ab0*/  DEPBAR.LE SB0, 0x1 ;  /* 0x000080400000791a */ /* 0x004fe80000000000 */
.L_x_136:
[----:B------:R-:W-:Y:S05]  /*7ac0*/  BSYNC.RECONVERGENT B0 ;  /* 0x0000000000007941 */ /* 0x000fea0003800200 */
.L_x_135:
[----:B------:R-:W-:Y:S01]  /*7ad0*/  BAR.SYNC.DEFER_BLOCKING 0x1, 0x80 ;  /* 0x0042000000007b1d */ /* 0x000fe20000010000 */
[----:B------:R-:W-:Y:S04]  /*7ae0*/  UIADD3 UR40, UPT, UPT, UR51, 0x1, URZ ;  /* 0x0000000133287890 */ /* 0x000fe8000fffe0ff */
[----:B------:R-:W-:Y:S04]  /*7af0*/  UISETP.NE.AND UP0, UPT, UR40, 0x4, UPT ;  /* 0x000000042800788c */ /* 0x000fe8000bf05270 */
[----:B------:R-:W-:Y:S01]  /*7b00*/  USEL UR40, UR40, URZ, UP0 ;  /* 0x000000ff28287287 */ /* 0x000fe20008000000 */
[----:B------:R2:W-:Y:S01]  /*7b10*/  @P6 SYNCS.ARRIVE.TRANS64.RED.A1T0 RZ, [R82+URZ], RZ ;  /* 0x000000ff52ff69a7 */ /* 0x0005e200081004ff */
[----:B------:R-:W-:Y:S01]  /*7b20*/  BSSY B1, `(.L_x_137) ;  /* 0x0000013000017945 */ /* 0x000fe20003800000 */
[----:B------:R-:W3:Y:S02]  /*7b30*/  @P6 SYNCS.PHASECHK.TRANS64.TRYWAIT P0, [R83+URZ+0xd0], R88 ;  /* 0x0000d058530065a7 */ /* 0x000ee400080011ff */
[----:B---3--:R-:W-:Y:S01]  /*7b40*/  @P6 SEL R39, RZ, 0x1, !P0 ;  /* 0x00000001ff276807 */ /* 0x008fe20004000000 */
[----:B--2---:R-:W-:Y:S06]  /*7b50*/  @!P6 BRA `(.L_x_138) ;  /* 0x00000000003ce947 */ /* 0x004fec0003800000 */
[----:B------:R-:W-:Y:S01]  /*7b60*/  ISETP.NE.AND P1, PT, R80, RZ, PT ;  /* 0x000000ff5000720c */ /* 0x000fe20003f25270 */
[----:B------:R-:W-:Y:S01]  /*7b70*/  BSSY B0, `(.L_x_139) ;  /* 0x0000009000007945 */ /* 0x000fe20003800000 */
[----:B------:R-:W-:Y:S11]  /*7b80*/  ISETP.NE.AND P0, PT, R39, RZ, PT ;  /* 0x000000ff2700720c */ /* 0x000ff60003f05270 */
[----:B------:R-:W-:Y:S05]  /*7b90*/  @P1 IMAD R2, R38, 0x1000, R77 ;  /* 0x0000100026021824 */ /* 0x000fea00078e024d */
[----:B------:R-:W-:Y:S05]  /*7ba0*/  @P1 IADD3 R0, PT, PT, R2, UR48, RZ ;  /* 0x0000003002001c10 */ /* 0x000fea000fffe0ff */
[----:B------:R-:W-:Y:S01]  /*7bb0*/  @P1 IMAD.IADD R0, R81, 0x1, R0 ;  /* 0x0000000151001824 */ /* 0x000fe200078e0200 */
[----:B------:R-:W-:Y:S06]  /*7bc0*/  @P0 BRA `(.L_x_140) ;  /* 0x00000000000c0947 */ /* 0x000fec0003800000 */
[----:B------:R-:W-:Y:S04]  /*7bd0*/  SHF.L.U32 R4, R71, 0x1f, RZ ;  /* 0x0000001f47047819 */ /* 0x000fe800000006ff */
[----:B------:R-:W2:Y:S02]  /*7be0*/  SYNCS.PHASECHK.TRANS64.TRYWAIT P0, [R83+URZ+0xd0], R4 ;  /* 0x0000d004530075a7 */ /* 0x000ea400080011ff */
[----:B--2---:R-:W-:Y:S05]  /*7bf0*/  @!P0 BRA `(.L_x_141) ;  /* 0x0000002000c88947 */ /* 0x004fea0003800000 */
.L_x_140:
[----:B------:R-:W-:Y:S05]  /*7c00*/  BSYNC B0 ;  /* 0x0000000000007941 */ /* 0x000fea0003800000 */
.L_x_139:
[----:B------:R-:W-:Y:S02]  /*7c10*/  ISETP.NE.AND P0, PT, R80, RZ, PT ;  /* 0x000000ff5000720c */ /* 0x000fe40003f05270 */
[----:B------:R-:W-:Y:S11]  /*7c20*/  IADD3 R38, PT, PT, R38, 0x1, RZ ;  /* 0x0000000126267810 */ /* 0x000ff60007ffe0ff */
[----:B------:R3:W4:Y:S04]  /*7c30*/  @P0 LDS.128 R40, [R2+UR48+0x200] ;  /* 0x0002003002280984 */ /* 0x0007280008000c00 */
[----:B------:R3:W1:Y:S02]  /*7c40*/  @P0 LDS.128 R48, [R0+0x200] ;  /* 0x0002000000300984 */ /* 0x0006640000000c00 */
.L_x_138:
[----:B------:R-:W-:Y:S05]  /*7c50*/  BSYNC B1 ;  /* 0x0000000000017941 */ /* 0x000fea0003800000 */
.L_x_137:
[----:B------:R-:W-:Y:S05]  /*7c60*/  VIADD R3, R34, 0x20 ;  /* 0x0000002022037836 */ /* 0x000fea0000000000 */
[----:B------:R-:W-:Y:S04]  /*7c70*/  SHF.R.U32.HI R3, RZ, 0x15, R3 ;  /* 0x00000015ff037819 */ /* 0x000fe80000011603 */
[----:B------:R-:W-:Y:S11]  /*7c80*/  LOP3.LUT P0, RZ, R3, 0x3, R66, 0x48, !PT ;  /* 0x0000000303ff7812 */ /* 0x000ff60007804842 */
[----:B------:R-:W-:Y:S02]  /*7c90*/  @!UPT UIADD3 URZ, UPT, UPT, URZ, URZ, URZ ;  /* 0x000000fffffff290 */ /* 0x000fe4000fffe0ff */
[----:B------:R-:W-:Y:S05]  /*7ca0*/  @!P0 BRA `(.L_x_142) ;  /* 0x0000000000408947 */ /* 0x000fea0003800000 */
[----:B------:R-:W5:Y:S01]  /*7cb0*/  LDCU.64 UR8, c[0x4][0x70] ;  /* 0x01000e00ff0877ac */ /* 0x000f620008000a00 */
[----:B------:R-:W-:Y:S01]  /*7cc0*/  MOV R3, 0x0 ;  /* 0x0000000000037802 */ /* 0x000fe20000000f00 */
[----:B------:R-:W-:Y:S02]  /*7cd0*/  HFMA2 R12, -RZ, RZ, 0, 5.9604644775390625e-08 ;  /* 0x00000001ff0c7431 */ /* 0x000fe400000001ff */
[----:B------:R-:W-:Y:S02]  /*7ce0*/  IMAD.MOV.U32 R8, RZ, RZ, 0x192 ;  /* 0x00000192ff087424 */ /* 0x000fe400078e00ff */
[----:B------:R-:W-:Y:S01]  /*7cf0*/  IMAD.MOV.U32 R13, RZ, RZ, RZ ;  /* 0x000000ffff0d7224 */ /* 0x000fe200078e00ff */
[----:B------:R-:W4:Y:S01]  /*7d00*/  LDCU.64 UR6, c[0x4][0x78] ;  /* 0x01000f00ff0677ac */ /* 0x000f220008000a00 */
[----:B---3--:R-:W3:Y:S01]  /*7d10*/  LDC.64 R2, c[0x4][R3] ;  /* 0x0100000003027b82 */ /* 0x008ee20000000a00 */
[----:B------:R-:W1:Y:S01]  /*7d20*/  LDCU.64 UR4, c[0x4][0x10] ;  /* 0x01000200ff0477ac */ /* 0x000e620008000a00 */
[----:B-----5:R-:W-:Y:S01]  /*7d30*/  MOV R5, UR9 ;  /* 0x0000000900057c02 */ /* 0x020fe20008000f00 */
[----:B--2---:R-:W-:Y:S01]  /*7d40*/  IMAD.U32 R4, RZ, RZ, UR8 ;  /* 0x00000008ff047e24 */ /* 0x004fe2000f8e00ff */
[----:B----4-:R-:W-:Y:S01]  /*7d50*/  MOV R7, UR7 ;  /* 0x0000000700077c02 */ /* 0x010fe20008000f00 */
[----:B------:R-:W-:Y:S01]  /*7d60*/  IMAD.U32 R6, RZ, RZ, UR6 ;  /* 0x00000006ff067e24 */ /* 0x000fe2000f8e00ff */
[----:B-1----:R-:W-:Y:S01]  /*7d70*/  MOV R11, UR5 ;  /* 0x00000005000b7c02 */ /* 0x002fe20008000f00 */
[----:B------:R-:W-:Y:S02]  /*7d80*/  IMAD.U32 R10, RZ, RZ, UR4 ;  /* 0x00000004ff0a7e24 */ /* 0x000fe4000f8e00ff */
[----:B------:R-:W-:Y:S07]  /*7d90*/  LEPC R20, `(.L_x_142) ;  /* 0x000000001014794e */ /* 0x000fee0000000000 */
[----:B---3--:R-:W-:Y:S05]  /*7da0*/  CALL.ABS.NOINC R2 ;  /* 0x0000000002007343 */ /* 0x008fea0003c00000 */
.L_x_142:
        /* <DEDUP_REMOVED lines=8> */
[----:B--2---:R-:W-:Y:S01]  /*7e30*/  MOV R83, UR37 ;  /* 0x0000002500537c02 */ /* 0x004fe20008000f00 */
[----:B-1----:R-:W-:Y:S01]  /*7e40*/  HADD2.F32 R37, -RZ, R48.H0_H0 ;  /* 0x20000030ff257230 */ /* 0x002fe20000004100 */
[----:B------:R-:W-:Y:S01]  /*7e50*/  @P6 LEA R82, R82, UR48, 0x3 ;  /* 0x0000003052526c11 */ /* 0x000fe2000f8e18ff */
[----:B------:R-:W-:Y:S01]  /*7e60*/  BSSY.RECONVERGENT B0, `(.L_x_143) ;  /* 0x0000052000007945 */ /* 0x000fe20003800200 */
[----:B------:R-:W-:Y:S02]  /*7e70*/  LEA R88, R38, UR48, 0x3 ;  /* 0x0000003026587c11 */ /* 0x000fe4000f8e18ff */
[----:B------:R-:W-:Y:S01]  /*7e80*/  @P6 IADD3 R82, PT, PT, R82, 0xf0, RZ ;  /* 0x000000f052526810 */ /* 0x000fe20007ffe0ff */
[----:B------:R-:W3:Y:S03]  /*7e90*/  LDTM.x16 R4, tmem[UR4+0x20] ;  /* 0x00002004000479ee */ /* 0x000ee60008240000 */
[----:B------:R-:W-:Y:S02]  /*7ea0*/  @P6 PRMT R82, R83, 0x654, R82 ;  /* 0x0000065453526816 */ /* 0x000fe40000000052 */
[----:B------:R-:W-:Y:S01]  /*7eb0*/  @P6 SHF.L.U32 R83, R71, 0x1f, RZ ;  /* 0x0000001f47536819 */ /* 0x000fe200000006ff */
[C---:B---3--:R-:W-:Y:S01]  /*7ec0*/  FMUL R0, R32.reuse, R4 ;  /* 0x0000000420007220 */ /* 0x048fe20000400000 */
        /* <DEDUP_REMOVED lines=75> */
.L_x_144:
[----:B------:R-:W-:Y:S05]  /*8380*/  BSYNC.RECONVERGENT B0 ;  /* 0x0000000000007941 */ /* 0x000fea0003800200 */
.L_x_143:
        /* <DEDUP_REMOVED lines=19> */
.L_x_148:
[----:B------:R-:W-:Y:S05]  /*84c0*/  BSYNC B0 ;  /* 0x0000000000007941 */ /* 0x000fea0003800000 */
.L_x_147:
[----:B------:R-:W-:Y:S11]  /*84d0*/  ISETP.NE.AND P0, PT, R80, RZ, PT ;  /* 0x000000ff5000720c */ /* 0x000ff60003f05270 */
[----:B------:R-:W-:Y:S02]  /*84e0*/  @!UPT UIADD3 URZ, UPT, UPT, URZ, URZ, URZ ;  /* 0x000000fffffff290 */ /* 0x000fe4000fffe0ff */
[----:B------:R3:W4:Y:S04]  /*84f0*/  @P0 LDS.128 R40, [R38+UR48+0x200] ;  /* 0x0002003026280984 */ /* 0x0007280008000c00 */
[----:B------:R3:W1:Y:S02]  /*8500*/  @P0 LDS.128 R48, [R81+0x200] ;  /* 0x0002000051300984 */ /* 0x0006640000000c00 */
.L_x_146:
[----:B------:R-:W-:Y:S05]  /*8510*/  BSYNC B1 ;  /* 0x0000000000017941 */ /* 0x000fea0003800000 */
.L_x_145:
        /* <DEDUP_REMOVED lines=11> */
[----:B------:R-:W1:Y:S01]  /*85d0*/  LDC.64 R2, c[0x4][R3] ;  /* 0x0100000003027b82 */ /* 0x000e620000000a00 */
[----:B------:R-:W3:Y:S01]  /*85e0*/  LDCU.64 UR4, c[0x4][0x10] ;  /* 0x01000200ff0477ac */ /* 0x000ee20008000a00 */
[----:B--2---:R-:W-:Y:S01]  /*85f0*/  MOV R5, UR9 ;  /* 0x0000000900057c02 */ /* 0x004fe20008000f00 */
[----:B------:R-:W-:Y:S01]  /*8600*/  IMAD.U32 R4, RZ, RZ, UR8 ;  /* 0x00000008ff047e24 */ /* 0x000fe2000f8e00ff */
[----:B-----5:R-:W-:Y:S01]  /*8610*/  MOV R7, UR7 ;  /* 0x0000000700077c02 */ /* 0x020fe20008000f00 */
[----:B------:R-:W-:Y:S01]  /*8620*/  IMAD.U32 R6, RZ, RZ, UR6 ;  /* 0x00000006ff067e24 */ /* 0x000fe2000f8e00ff */
[----:B---3--:R-:W-:Y:S01]  /*8630*/  MOV R11, UR5 ;  /* 0x00000005000b7c02 */ /* 0x008fe20008000f00 */
[----:B------:R-:W-:Y:S02]  /*8640*/  IMAD.U32 R10, RZ, RZ, UR4 ;  /* 0x00000004ff0a7e24 */ /* 0x000fe4000f8e00ff */
[----:B------:R-:W-:Y:S07]  /*8650*/  LEPC R20, `(.L_x_150) ;  /* 0x000000001014794e */ /* 0x000fee0000000000 */
[----:B-1--4-:R-:W-:Y:S05]  /*8660*/  CALL.ABS.NOINC R2 ;  /* 0x0000000002007343 */ /* 0x012fea0003c00000 */
.L_x_150:
[----:B------:R-:W-:Y:S01]  /*8670*/  ISETP.NE.AND P0, PT, R72, RZ, PT ;  /* 0x000000ff4800720c */ /* 0x000fe20003f05270 */
[----:B------:R-:W-:Y:S05]  /*8680*/  WARPSYNC.ALL ;  /* 0x0000000000007948 */ /* 0x000fea0003800000 */
[----:B------:R-:W-:Y:S01]  /*8690*/  R2UR UR4, R34 ;  /* 0x00000000220472ca */ /* 0x000fe200000e0000 */
[--C-:B----4-:R-:W-:Y:S01]  /*86a0*/  HADD2.F32 R20, -RZ, R40.reuse.H0_H0 ;  /* 0x20000028ff147230 */ /* 0x110fe20000004100 */
[----:B------:R-:W-:Y:S01]  /*86b0*/  IADD3 R74, PT, PT, R74, 0x160, RZ ;  /* 0x000001604a4a7810 */ /* 0x000fe20007ffe0ff */
[----:B------:R-:W-:Y:S01]  /*86c0*/  HADD2.F32 R36, -RZ, R40.H1_H1 ;  /* 0x30000028ff247230 */ /* 0x000fe20000004100 */
[----:B------:R-:W-:Y:S01]  /*86d0*/  BSSY.RECONVERGENT B0, `(.L_x_151) ;  /* 0x0000053000007945 */ /* 0x000fe20003800200 */
[--C-:B------:R-:W-:Y:S01]  /*86e0*/  HADD2.F32 R21, -RZ, R41.reuse.H0_H0 ;  /* 0x20000029ff157230 */ /* 0x100fe20000004100 */
[----:B------:R-:W-:Y:S01]  /*86f0*/  LOP3.LUT R74, R74, 0xfefffff8, RZ, 0xc0, !PT ;  /* 0xfefffff84a4a7812 */ /* 0x000fe200078ec0ff */
[----:B---3--:R-:W-:Y:S02]  /*8700*/  HADD2.F32 R38, -RZ, R41.H1_H1 ;  /* 0x30000029ff267230 */ /* 0x008fe40000004100 */
[--C-:B------:R-:W-:Y:S02]  /*8710*/  HADD2.F32 R37, -RZ, R42.reuse.H0_H0 ;  /* 0x2000002aff257230 */ /* 0x100fe40000004100 */
[----:B------:R-:W-:Y:S02]  /*8720*/  HADD2.F32 R40, -RZ, R42.H1_H1 ;  /* 0x3000002aff287230 */ /* 0x000fe40000004100 */
[----:B------:R-:W2:Y:S01]  /*8730*/  LDTM.x16 R4, tmem[UR4+0x30] ;  /* 0x00003004000479ee */ /* 0x000ea20008240000 */
[----:B------:R-:W-:Y:S01]  /*8740*/  NOP ;  /* 0x0000000000007918 */ /* 0x000fe20000000000 */
[----:B--2---:R2:W-:Y:S01]  /*8750*/  SYNCS.ARRIVE.TRANS64.RED.A1T0 RZ, [R74+URZ], RZ ;  /* 0x000000ff4aff79a7 */ /* 0x0045e200081004ff */
[--C-:B------:R-:W-:Y:S02]  /*8760*/  HADD2.F32 R39, -RZ, R43.reuse.H0_H0 ;  /* 0x2000002bff277230 */ /* 0x100fe40000004100 */
[----:B------:R-:W-:Y:S02]  /*8770*/  HADD2.F32 R42, -RZ, R43.H1_H1 ;  /* 0x3000002bff2a7230 */ /* 0x000fe40000004100 */
[--C-:B-1----:R-:W-:Y:S02]  /*8780*/  HADD2.F32 R41, -RZ, R48.reuse.H0_H0 ;  /* 0x20000030ff297230 */ /* 0x102fe40000004100 */
[----:B------:R-:W-:Y:S02]  /*8790*/  HADD2.F32 R43, -RZ, R48.H1_H1 ;  /* 0x30000030ff2b7230 */ /* 0x000fe40000004100 */
[--C-:B------:R-:W-:Y:S02]  /*87a0*/  HADD2.F32 R44, -RZ, R49.reuse.H0_H0 ;  /* 0x20000031ff2c7230 */ /* 0x100fe40000004100 */
[----:B------:R-:W-:Y:S02]  /*87b0*/  HADD2.F32 R46, -RZ, R49.H1_H1 ;  /* 0x30000031ff2e7230 */ /* 0x000fe40000004100 */
[--C-:B------:R-:W-:Y:S02]  /*87c0*/  HADD2.F32 R45, -RZ, R50.reuse.H0_H0 ;  /* 0x20000032ff2d7230 */ /* 0x100fe40000004100 */
[----:B------:R-:W-:Y:S02]  /*87d0*/  HADD2.F32 R48, -RZ, R50.H1_H1 ;  /* 0x30000032ff307230 */ /* 0x000fe40000004100 */
[--C-:B------:R-:W-:Y:S02]  /*87e0*/  HADD2.F32 R47, -RZ, R51.reuse.H0_H0 ;  /* 0x20000033ff2f7230 */ /* 0x100fe40000004100 */
[----:B------:R-:W-:Y:S02]  /*87f0*/  HADD2.F32 R50, -RZ, R51.H1_H1 ;  /* 0x30000033ff327230 */ /* 0x000fe40000004100 */
[C---:B------:R-:W-:Y:S01]  /*8800*/  FMUL R4, R32.reuse, R4 ;  /* 0x0000000420047220 */ /* 0x040fe20000400000 */
[C---:B------:R-:W-:Y:S01]  /*8810*/  FMUL R5, R32.reuse, R5 ;  /* 0x0000000520057220 */ /* 0x040fe20000400000 */
[C---:B------:R-:W-:Y:S01]  /*8820*/  FMUL R6, R32.reuse, R6 ;  /* 0x0000000620067220 */ /* 0x040fe20000400000 */
[C---:B------:R-:W-:Y:S01]  /*8830*/  FMUL R7, R32.reuse, R7 ;  /* 0x0000000720077220 */ /* 0x040fe20000400000 */
[C---:B------:R-:W-:Y:S01]  /*8840*/  FFMA R4, R35.reuse, R20, R4 ;  /* 0x0000001423047223 */ /* 0x040fe20000000004 */
        /* <DEDUP_REMOVED lines=21> */
[----:B------:R-:W-:Y:S01]  /*89a0*/  FFMA R15, R35, R46, R15 ;  /* 0x0000002e230f7223 */ /* 0x000fe2000000000f */
        /* <DEDUP_REMOVED lines=20> */
[----:B-1----:R-:W1:Y:S02]  /*8af0*/  FENCE.VIEW.ASYNC.S ;  /* 0x00000000000073c6 */ /* 0x002e640000000000 */
[----:B-1----:R-:W-:Y:S06]  /*8b00*/  BAR.SYNC.DEFER_BLOCKING 0x1, 0x80 ;  /* 0x0042000000007b1d */ /* 0x002fec0000010000 */
        /* <DEDUP_REMOVED lines=14> */
[----:B-1----:R-:W-:Y:S04]  /*8bf0*/  DEPBAR.LE SB0, 0x1 ;  /* 0x000080400000791a */ /* 0x002fe80000000000 */
.L_x_152:
[----:B------:R-:W-:Y:S05]  /*8c00*/  BSYNC.RECONVERGENT B0 ;  /* 0x0000000000007941 */ /* 0x000fea0003800200 */
.L_x_151:
[----:B------:R-:W-:Y:S01]  /*8c10*/  BAR.SYNC.DEFER_BLOCKING 0x1, 0x80 ;  /* 0x0042000000007b1d */ /* 0x000fe20000010000 */
[----:B------:R-:W-:Y:S01]  /*8c20*/  UISETP.NE.AND UP0, UPT, UR49, -0x4, UPT ;  /* 0xfffffffc3100788c */ /* 0x000fe2000bf05270 */
[----:B------:R-:W-:Y:S08]  /*8c30*/  IADD3 R0, PT, PT, R30, 0x1, RZ ;  /* 0x000000011e007810 */ /* 0x000ff00007ffe0ff */
[----:B------:R-:W-:Y:S05]  /*8c40*/  BRA.U !UP0, `(.L_x_153) ;  /* 0x0000000108287547 */ /* 0x000fea000b800000 */
[----:B------:R-:W-:Y:S01]  /*8c50*/  ISETP.NE.AND P0, PT, R78, RZ, PT ;  /* 0x000000ff4e00720c */ /* 0x000fe20003f05270 */
[----:B------:R-:W-:Y:S01]  /*8c60*/  IMAD.U32 R3, RZ, RZ, UR51 ;  /* 0x00000033ff037e24 */ /* 0x000fe2000f8e00ff */
[----:B------:R-:W-:Y:S01]  /*8c70*/  UIADD3 UR51, UPT, UPT, UR51, 0x1, URZ ;  /* 0x0000000133337890 */ /* 0x000fe2000fffe0ff */
[----:B------:R-:W-:Y:S03]  /*8c80*/  IMAD.U32 R2, RZ, RZ, UR37 ;  /* 0x00000025ff027e24 */ /* 0x000fe6000f8e00ff */
[----:B------:R-:W-:Y:S04]  /*8c90*/  UISETP.NE.AND UP0, UPT, UR51, 0x4, UPT ;  /* 0x000000043300788c */ /* 0x000fe8000bf05270 */
[----:B------:R-:W-:Y:S03]  /*8ca0*/  USEL UR51, UR51, URZ, UP0 ;  /* 0x000000ff33337287 */ /* 0x000fe60008000000 */
[----:B------:R-:W-:Y:S05]  /*8cb0*/  @P0 LEA R3, R3, UR48, 0x3 ;  /* 0x0000003003030c11 */ /* 0x000fea000f8e18ff */
[----:B------:R-:W-:Y:S05]  /*8cc0*/  @P0 VIADD R3, R3, 0xf0 ;  /* 0x000000f003030836 */ /* 0x000fea0000000000 */
[----:B------:R-:W-:Y:S04]  /*8cd0*/  @P0 PRMT R2, R2, 0x654, R3 ;  /* 0x0000065402020816 */ /* 0x000fe80000000003 */
[----:B------:R1:W-:Y:S03]  /*8ce0*/  @P0 SYNCS.ARRIVE.TRANS64.RED.A1T0 RZ, [R2+URZ], RZ ;  /* 0x000000ff02ff09a7 */ /* 0x0003e600081004ff */
.L_x_153:
[----:B------:R-:W-:Y:S01]  /*8cf0*/  ISETP.NE.AND P2, PT, R73, RZ, PT ;  /* 0x000000ff4900720c */ /* 0x000fe20003f45270 */
[----:B------:R-:W-:Y:S01]  /*8d00*/  UIADD3 UR49, UPT, UPT, UR49, 0x4, URZ ;  /* 0x0000000431317890 */ /* 0x000fe2000fffe0ff */
[----:B------:R-:W-:Y:S01]  /*8d10*/  ISETP.NE.AND P0, PT, R76, 0x2, PT ;  /* 0x000000024c00780c */ /* 0x000fe20003f05270 */
[----:B------:R-:W-:Y:S01]  /*8d20*/  IMAD.IADD R34, R29, 0x1, R58 ;  /* 0x000000011d227824 */ /* 0x000fe200078e023a */
[----:B------:R-:W-:Y:S01]  /*8d30*/  ISETP.NE.AND P1, PT, R0, 0x4, PT ;  /* 0x000000040000780c */ /* 0x000fe20003f25270 */
[----:B------:R-:W-:Y:S01]  /*8d40*/  IMAD.IADD R37, R31, 0x1, R60 ;  /* 0x000000011f257824 */ /* 0x000fe200078e023c */
[----:B-1----:R-:W-:Y:S02]  /*8d50*/  SEL R2, RZ, 0x1, P0 ;  /* 0x00000001ff027807 */ /* 0x002fe40000000000 */
[----:B------:R-:W-:Y:S02]  /*8d60*/  SEL R3, RZ, 0x1, P1 ;  /* 0x00000001ff037807 */ /* 0x000fe40000800000 */
[----:B------:R-:W-:Y:S02]  /*8d70*/  LOP3.LUT R69, R69, R2, RZ, 0x3c, !PT ;  /* 0x0000000245457212 */ /* 0x000fe400078e3cff */
[----:B------:R-:W-:Y:S02]  /*8d80*/  LOP3.LUT R70, R70, R3, RZ, 0x3c, !PT ;  /* 0x0000000346467212 */ /* 0x000fe400078e3cff */
[----:B------:R-:W-:Y:S02]  /*8d90*/  @P2 R2UR UR36, R68 ;  /* 0x00000000442422ca */ /* 0x000fe400000e0000 */
[----:B------:R-:W-:Y:S02]  /*8da0*/  SEL R76, R76, RZ, P0 ;  /* 0x000000ff4c4c7207 */ /* 0x000fe40000000000 */
[----:B------:R-:W-:Y:S01]  /*8db0*/  SEL R30, R0, RZ, P1 ;  /* 0x000000ff001e7207 */ /* 0x000fe20000800000 */
[----:B------:R-:W-:Y:S10]  /*8dc0*/  @P2 BRA `(.L_x_154) ;  /* 0xffffffcc00d42947 */ /* 0x000ff4000383ffff */
[----:B------:R-:W-:-:S09]  /*8dd0*/  UISETP.NE.AND UP0, UPT, UR50, URZ, UPT ;  /* 0x000000ff3200728c */ /* 0x000fd2000bf05270 */
[----:B------:R-:W-:Y:S05]  /*8de0*/  BRA.U !UP0, `(.L_x_155) ;  /* 0x0000000108487547 */ /* 0x000fea000b800000 */
[----:B------:R-:W1:Y:S02]  /*8df0*/  LDCU.64 UR4, c[0x0][0x890] ;  /* 0x00011200ff0477ac */ /* 0x000e640008000a00 */
[----:B-1----:R-:W-:-:S04]  /*8e00*/  UISETP.NE.U32.AND UP0, UPT, UR4, URZ, UPT ;  /* 0x000000ff0400728c */ /* 0x002fc8000bf05070 */
[----:B------:R-:W-:-:S09]  /*8e10*/  UISETP.NE.AND.EX UP0, UPT, UR5, URZ, UPT, UP0 ;  /* 0x000000ff0500728c */ /* 0x000fd2000bf05300 */
[----:B------:R-:W-:Y:S05]  /*8e20*/  BRA.U UP0, `(.L_x_156) ;  /* 0x00000001000c7547 */ /* 0x000fea000b800000 */
[----:B------:R-:W-:-:S13]  /*8e30*/  FSETP.NEU.AND P0, PT, R35, RZ, PT ;  /* 0x000000ff2300720b */ /* 0x000fda0003f0d000 */
[----:B------:R-:W-:Y:S05]  /*8e40*/  @!P0 EXIT ;  /* 0x000000000000894d */ /* 0x000fea0003800000 */
[----:B------:R-:W-:Y:S05]  /*8e50*/  BRA `(.L_x_155) ;  /* 0x00000000002c7947 */ /* 0x000fea0003800000 */
.L_x_156:
[----:B------:R-:W-:Y:S01]  /*8e60*/  ISETP.NE.AND P0, PT, R75, RZ, PT ;  /* 0x000000ff4b00720c */ /* 0x000fe20003f05270 */
[----:B------:R-:W-:-:S12]  /*8e70*/  BSSY.RECONVERGENT B0, `(.L_x_155) ;  /* 0x0000009000007945 */ /* 0x000fd80003800200 */
[----:B------:R-:W-:Y:S05]  /*8e80*/  @P0 BRA `(.L_x_157) ;  /* 0x0000000000140947 */ /* 0x000fea0003800000 */
[----:B------:R-:W1:Y:S02]  /*8e90*/  LDCU.64 UR4, c[0x0][0x888] ;  /* 0x00011100ff0477ac */ /* 0x000e640008000a00 */
[----:B-1----:R-:W-:-:S04]  /*8ea0*/  ISETP.NE.U32.AND P0, PT, RZ, UR4, PT ;  /* 0x00000004ff007c0c */ /* 0x002fc8000bf05070 */
[----:B------:R-:W-:-:S13]  /*8eb0*/  ISETP.NE.AND.EX P0, PT, RZ, UR5, PT, P0 ;  /* 0x00000005ff007c0c */ /* 0x000fda000bf05300 */
[----:B------:R-:W-:Y:S05]  /*8ec0*/  @!P0 EXIT ;  /* 0x000000000000894d */ /* 0x000fea0003800000 */
[----:B------:R-:W-:Y:S05]  /*8ed0*/  BRA `(.L_x_158) ;  /* 0x0000000000087947 */ /* 0x000fea0003800000 */
.L_x_157:
[----:B------:R-:W-:-:S13]  /*8ee0*/  FSETP.NEU.AND P0, PT, R35, RZ, PT ;  /* 0x000000ff2300720b */ /* 0x000fda0003f0d000 */
[----:B------:R-:W-:Y:S05]  /*8ef0*/  @!P0 EXIT ;  /* 0x000000000000894d */ /* 0x000fea0003800000 */
.L_x_158:
[----:B------:R-:W-:Y:S05]  /*8f00*/  BSYNC.RECONVERGENT B0 ;  /* 0x0000000000007941 */ /* 0x000fea0003800200 */
.L_x_155:
[----:B------:R-:W-:Y:S01]  /*8f10*/  ULEA UR4, UR51, UR48, 0x3 ;  /* 0x0000003033047291 */ /* 0x000fe2000f8e18ff */
[----:B------:R-:W-:-:S04]  /*8f20*/  DEPBAR.LE SB0, 0x0 ;  /* 0x000080000000791a */ /* 0x000fc80000000000 */
[----:B------:R-:W-:-:S04]  /*8f30*/  UIADD3 UR4, UPT, UPT, UR4, 0xf0, URZ ;  /* 0x000000f004047890 */ /* 0x000fc8000fffe0ff */
[----:B------:R-:W-:-:S09]  /*8f40*/  UPRMT UR4, UR37, 0x654, UR4 ;  /* 0x0000065425047896 */ /* 0x000fd20008000004 */
[----:B------:R-:W-:Y:S01]  /*8f50*/  SYNCS.ARRIVE.TRANS64.RED.A1T0 RZ, [UR4], RZ ;  /* 0x000000ffffff79a7 */ /* 0x000fe20008100404 */
[----:B------:R-:W-:Y:S05]  /*8f60*/  EXIT ;  /* 0x000000000000794d */ /* 0x000fea0003800000 */
.L_x_25:
[----:B--2---:R2:W4:Y:S02]  /*8f70*/  SYNCS.PHASECHK.TRANS64.TRYWAIT P0, [R3+URZ+0x190], R2 ;  /* 0x00019002030075a7 */ /* 0x00452400080011ff */
[----:B----4-:R-:W-:Y:S05]  /*8f80*/  @!P0 NANOSLEEP.SYNCS 0x989680 ;  /* 0x009896800000895d */ /* 0x010fea0003900000 */
[----:B------:R-:W4:Y:S02]  /*8f90*/  @!P0 SYNCS.PHASECHK.TRANS64 P0, [R3+URZ+0x190], R2 ;  /* 0x00019002030085a7 */ /* 0x000f2400080010ff */
[----:B----4-:R-:W-:Y:S05]  /*8fa0*/  @!P0 BRA `(.L_x_25) ;  /* 0xfffffffc00f08947 */ /* 0x010fea000383ffff */
[----:B------:R-:W-:Y:S05]  /*8fb0*/  BRA `(.L_x_159) ;  /* 0xffffff8800ac7947 */ /* 0x000fea000383ffff */
.L_x_28:
[----:B-1----:R-:W-:-:S07]  /*8fc0*/  MOV R2, UR33 ;  /* 0x0000002100027c02 */ /* 0x002fce0008000f00 */
.L_x_160:
[----:B-1----:R1:W2:Y:S02]  /*8fd0*/  SYNCS.PHASECHK.TRANS64.TRYWAIT P0, [R2+URZ+0x68], R5 ;  /* 0x00006805020075a7 */ /* 0x0022a400080011ff */
[----:B--2---:R-:W-:Y:S05]  /*8fe0*/  @!P0 NANOSLEEP.SYNCS 0x989680 ;  /* 0x009896800000895d */ /* 0x004fea0003900000 */
[----:B------:R-:W2:Y:S02]  /*8ff0*/  @!P0 SYNCS.PHASECHK.TRANS64 P0, [R2+URZ+0x68], R5 ;  /* 0x00006805020085a7 */ /* 0x000ea400080010ff */
[----:B--2---:R-:W-:Y:S05]  /*9000*/  @!P0 BRA `(.L_x_160) ;  /* 0xfffffffc00f08947 */ /* 0x004fea000383ffff */
[----:B------:R-:W-:Y:S05]  /*9010*/  BRA `(.L_x_27) ;  /* 0xffffff8c00147947 */ /* 0x000fea000383ffff */
.L_x_35:
[----:B-1----:R-:W-:-:S07]  /*9020*/  MOV R2, UR17 ;  /* 0x0000001100027c02 */ /* 0x002fce0008000f00 */
.L_x_161:
[----:B-1----:R1:W2:Y:S02]  /*9030*/  SYNCS.PHASECHK.TRANS64.TRYWAIT P0, [R2+URZ+0x68], R5 ;  /* 0x00006805020075a7 */ /* 0x0022a400080011ff */
[----:B--2---:R-:W-:Y:S05]  /*9040*/  @!P0 NANOSLEEP.SYNCS 0x989680 ;  /* 0x009896800000895d */ /* 0x004fea0003900000 */
[----:B------:R-:W2:Y:S02]  /*9050*/  @!P0 SYNCS.PHASECHK.TRANS64 P0, [R2+URZ+0x68], R5 ;  /* 0x00006805020085a7 */ /* 0x000ea400080010ff */
[----:B--2---:R-:W-:Y:S05]  /*9060*/  @!P0 BRA `(.L_x_161) ;  /* 0xfffffffc00f08947 */ /* 0x004fea000383ffff */
[----:B------:R-:W-:Y:S05]  /*9070*/  BRA `(.L_x_34) ;  /* 0xffffff8c00d47947 */ /* 0x000fea000383ffff */
.L_x_40:
[----:B-1----:R1:W2:Y:S02]  /*9080*/  SYNCS.PHASECHK.TRANS64.TRYWAIT P0, [R2+URZ+0x120], R3 ;  /* 0x00012003020075a7 */ /* 0x0022a400080011ff */
[----:B--2---:R-:W-:Y:S05]  /*9090*/  @!P0 NANOSLEEP.SYNCS 0x989680 ;  /* 0x009896800000895d */ /* 0x004fea0003900000 */
[----:B------:R-:W2:Y:S02]  /*90a0*/  @!P0 SYNCS.PHASECHK.TRANS64 P0, [R2+URZ+0x120], R3 ;  /* 0x00012003020085a7 */ /* 0x000ea400080010ff */
[----:B--2---:R-:W-:Y:S05]  /*90b0*/  @!P0 BRA `(.L_x_40) ;  /* 0xfffffffc00f08947 */ /* 0x004fea000383ffff */
[----:B------:R-:W-:Y:S05]  /*90c0*/  BRA `(.L_x_162) ;  /* 0xffffff90007c7947 */ /* 0x000fea000383ffff */
.L_x_44:
[----:B---3--:R-:W-:-:S07]  /*90d0*/  MOV R0, UR5 ;  /* 0x0000000500007c02 */ /* 0x008fce0008000f00 */
.L_x_163:
[----:B-1----:R1:W2:Y:S02]  /*90e0*/  SYNCS.PHASECHK.TRANS64.TRYWAIT P0, [R0+URZ], R3 ;  /* 0x00000003000075a7 */ /* 0x0022a400080011ff */
[----:B--2---:R-:W-:Y:S05]  /*90f0*/  @!P0 NANOSLEEP.SYNCS 0x989680 ;  /* 0x009896800000895d */ /* 0x004fea0003900000 */
[----:B------:R-:W2:Y:S02]  /*9100*/  @!P0 SYNCS.PHASECHK.TRANS64 P0, [R0+URZ], R3 ;  /* 0x00000003000085a7 */ /* 0x000ea400080010ff */
[----:B--2---:R-:W-:Y:S05]  /*9110*/  @!P0 BRA `(.L_x_163) ;  /* 0xfffffffc00f08947 */ /* 0x004fea000383ffff */
[----:B------:R-:W-:Y:S05]  /*9120*/  BRA `(.L_x_164) ;  /* 0xffffff9400ec7947 */ /* 0x000fea000383ffff */
.L_x_45:
[----:B---3--:R-:W-:-:S07]  /*9130*/  MOV R0, UR5 ;  /* 0x0000000500007c02 */ /* 0x008fce0008000f00 */
.L_x_165:
[----:B-1----:R1:W2:Y:S02]  /*9140*/  SYNCS.PHASECHK.TRANS64.TRYWAIT P0, [R0+URZ], R3 ;  /* 0x00000003000075a7 */ /* 0x0022a400080011ff */
[----:B--2---:R-:W-:Y:S05]  /*9150*/  @!P0 NANOSLEEP.SYNCS 0x989680 ;  /* 0x009896800000895d */ /* 0x004fea0003900000 */
[----:B------:R-:W2:Y:S02]  /*9160*/  @!P0 SYNCS.PHASECHK.TRANS64 P0, [R0+URZ], R3 ;  /* 0x00000003000085a7 */ /* 0x000ea400080010ff */
[----:B--2---:R-:W-:Y:S05]  /*9170*/  @!P0 BRA `(.L_x_165) ;  /* 0xfffffffc00f08947 */ /* 0x004fea000383ffff */
[----:B------:R-:W-:Y:S05]  /*9180*/  BRA `(.L_x_166) ;  /* 0xffffff9400f87947 */ /* 0x000fea000383ffff */
.L_x_46:
[----:B---3--:R-:W-:-:S07]  /*9190*/  MOV R0, UR5 ;  /* 0x0000000500007c02 */ /* 0x008fce0008000f00 */
.L_x_167:
[----:B-1----:R1:W2:Y:S02]  /*91a0*/  SYNCS.PHASECHK.TRANS64.TRYWAIT P0, [R0+URZ], R3 ;  /* 0x00000003000075a7 */ /* 0x0022a400080011ff */
[----:B--2---:R-:W-:Y:S05]  /*91b0*/  @!P0 NANOSLEEP.SYNCS 0x989680 ;  /* 0x009896800000895d */ /* 0x004fea0003900000 */
[----:B------:R-:W2:Y:S02]  /*91c0*/  @!P0 SYNCS.PHASECHK.TRANS64 P0, [R0+URZ], R3 ;  /* 0x00000003000085a7 */ /* 0x000ea400080010ff */
[----:B--2---:R-:W-:Y:S05]  /*91d0*/  @!P0 BRA `(.L_x_167) ;  /* 0xfffffffc00f08947 */ /* 0x004fea000383ffff */
[----:B------:R-:W-:Y:S05]  /*91e0*/  BRA `(.L_x_168) ;  /* 0xffffff9800047947 */ /* 0x000fea000383ffff */
.L_x_47:
[----:B---3--:R-:W-:-:S07]  /*91f0*/  MOV R0, UR5 ;  /* 0x0000000500007c02 */ /* 0x008fce0008000f00 */
.L_x_169:
[----:B-1----:R1:W2:Y:S02]  /*9200*/  SYNCS.PHASECHK.TRANS64.TRYWAIT P0, [R0+URZ], R3 ;  /* 0x00000003000075a7 */ /* 0x0022a400080011ff */
[----:B--2---:R-:W-:Y:S05]  /*9210*/  @!P0 NANOSLEEP.SYNCS 0x989680 ;  /* 0x009896800000895d */ /* 0x004fea0003900000 */
[----:B------:R-:W2:Y:S02]  /*9220*/  @!P0 SYNCS.PHASECHK.TRANS64 P0, [R0+URZ], R3 ;  /* 0x00000003000085a7 */ /* 0x000ea400080010ff */
[----:B--2---:R-:W-:Y:S05]  /*9230*/  @!P0 BRA `(.L_x_169) ;  /* 0xfffffffc00f08947 */ /* 0x004fea000383ffff */
[----:B------:R-:W-:Y:S05]  /*9240*/  BRA `(.L_x_170) ;  /* 0xffffff9800107947 */ /* 0x000fea000383ffff */
.L_x_48:
[----:B---3--:R-:W-:-:S07]  /*9250*/  MOV R0, UR5 ;  /* 0x0000000500007c02 */ /* 0x008fce0008000f00 */
.L_x_171:
[----:B-1----:R1:W2:Y:S02]  /*9260*/  SYNCS.PHASECHK.TRANS64.TRYWAIT P0, [R0+URZ], R3 ;  /* 0x00000003000075a7 */ /* 0x0022a400080011ff */
[----:B--2---:R-:W-:Y:S05]  /*9270*/  @!P0 NANOSLEEP.SYNCS 0x989680 ;  /* 0x009896800000895d */ /* 0x004fea0003900000 */
[----:B------:R-:W2:Y:S02]  /*9280*/  @!P0 SYNCS.PHASECHK.TRANS64 P0, [R0+URZ], R3 ;  /* 0x00000003000085a7 */ /* 0x000ea400080010ff */
[----:B--2---:R-:W-:Y:S05]  /*9290*/  @!P0 BRA `(.L_x_171) ;  /* 0xfffffffc00f08947 */ /* 0x004fea000383ffff */
[----:B------:R-:W-:Y:S05]  /*92a0*/  BRA `(.L_x_172) ;  /* 0xffffff98001c7947 */ /* 0x000fea000383ffff */
.L_x_49:
[----:B---3--:R-:W-:-:S07]  /*92b0*/  MOV R0, UR5 ;  /* 0x0000000500007c02 */ /* 0x008fce0008000f00 */
.L_x_173:
[----:B-1----:R1:W2:Y:S02]  /*92c0*/  SYNCS.PHASECHK.TRANS64.TRYWAIT P0, [R0+URZ], R3 ;  /* 0x00000003000075a7 */ /* 0x0022a400080011ff */
[----:B--2---:R-:W-:Y:S05]  /*92d0*/  @!P0 NANOSLEEP.SYNCS 0x989680 ;  /* 0x009896800000895d */ /* 0x004fea0003900000 */
[----:B------:R-:W2:Y:S02]  /*92e0*/  @!P0 SYNCS.PHASECHK.TRANS64 P0, [R0+URZ], R3 ;  /* 0x00000003000085a7 */ /* 0x000ea400080010ff */
[----:B--2---:R-:W-:Y:S05]  /*92f0*/  @!P0 BRA `(.L_x_173) ;  /* 0xfffffffc00f08947 */ /* 0x004fea000383ffff */
[----:B------:R-:W-:Y:S05]  /*9300*/  BRA `(.L_x_174) ;  /* 0xffffff9800287947 */ /* 0x000fea000383ffff */
.L_x_50:
[----:B---3--:R-:W-:-:S07]  /*9310*/  MOV R0, UR5 ;  /* 0x0000000500007c02 */ /* 0x008fce0008000f00 */
.L_x_175:
[----:B-1----:R1:W2:Y:S02]  /*9320*/  SYNCS.PHASECHK.TRANS64.TRYWAIT P0, [R0+URZ], R3 ;  /* 0x00000003000075a7 */ /* 0x0022a400080011ff */
[----:B--2---:R-:W-:Y:S05]  /*9330*/  @!P0 NANOSLEEP.SYNCS 0x989680 ;  /* 0x009896800000895d */ /* 0x004fea0003900000 */
[----:B------:R-:W2:Y:S02]  /*9340*/  @!P0 SYNCS.PHASECHK.TRANS64 P0, [R0+URZ], R3 ;  /* 0x00000003000085a7 */ /* 0x000ea400080010ff */
[----:B--2---:R-:W-:Y:S05]  /*9350*/  @!P0 BRA `(.L_x_175) ;  /* 0xfffffffc00f08947 */ /* 0x004fea000383ffff */
[----:B------:R-:W-:Y:S05]  /*9360*/  BRA `(.L_x_176) ;  /* 0xffffff9800347947 */ /* 0x000fea000383ffff */
.L_x_51:
[----:B---3--:R-:W-:-:S07]  /*9370*/  MOV R0, UR5 ;  /* 0x0000000500007c02 */ /* 0x008fce0008000f00 */
.L_x_177:
[----:B-1----:R1:W2:Y:S02]  /*9380*/  SYNCS.PHASECHK.TRANS64.TRYWAIT P0, [R0+URZ], R3 ;  /* 0x00000003000075a7 */ /* 0x0022a400080011ff */
[----:B--2---:R-:W-:Y:S05]  /*9390*/  @!P0 NANOSLEEP.SYNCS 0x989680 ;  /* 0x009896800000895d */ /* 0x004fea0003900000 */
[----:B------:R-:W2:Y:S02]  /*93a0*/  @!P0 SYNCS.PHASECHK.TRANS64 P0, [R0+URZ], R3 ;  /* 0x00000003000085a7 */ /* 0x000ea400080010ff */
[----:B--2---:R-:W-:Y:S05]  /*93b0*/  @!P0 BRA `(.L_x_177) ;  /* 0xfffffffc00f08947 */ /* 0x004fea000383ffff */
[----:B------:R-:W-:Y:S05]  /*93c0*/  BRA `(.L_x_178) ;  /* 0xffffff9800407947 */ /* 0x000fea000383ffff */
.L_x_52:
[----:B---3--:R-:W-:-:S07]  /*93d0*/  MOV R0, UR5 ;  /* 0x0000000500007c02 */ /* 0x008fce0008000f00 */
.L_x_179:
[----:B-1----:R1:W2:Y:S02]  /*93e0*/  SYNCS.PHASECHK.TRANS64.TRYWAIT P0, [R0+URZ], R3 ;  /* 0x00000003000075a7 */ /* 0x0022a400080011ff */
[----:B--2---:R-:W-:Y:S05]  /*93f0*/  @!P0 NANOSLEEP.SYNCS 0x989680 ;  /* 0x009896800000895d */ /* 0x004fea0003900000 */
[----:B------:R-:W2:Y:S02]  /*9400*/  @!P0 SYNCS.PHASECHK.TRANS64 P0, [R0+URZ], R3 ;  /* 0x00000003000085a7 */ /* 0x000ea400080010ff */
[----:B--2---:R-:W-:Y:S05]  /*9410*/  @!P0 BRA `(.L_x_179) ;  /* 0xfffffffc00f08947 */ /* 0x004fea000383ffff */
[----:B------:R-:W-:Y:S05]  /*9420*/  BRA `(.L_x_180) ;  /* 0xffffff98004c7947 */ /* 0x000fea000383ffff */
.L_x_53:
[----:B---3--:R-:W-:-:S07]  /*9430*/  MOV R0, UR5 ;  /* 0x0000000500007c02 */ /* 0x008fce0008000f00 */
.L_x_181:
[----:B-1----:R1:W2:Y:S02]  /*9440*/  SYNCS.PHASECHK.TRANS64.TRYWAIT P0, [R0+URZ], R3 ;  /* 0x00000003000075a7 */ /* 0x0022a400080011ff */
[----:B--2---:R-:W-:Y:S05]  /*9450*/  @!P0 NANOSLEEP.SYNCS 0x989680 ;  /* 0x009896800000895d */ /* 0x004fea0003900000 */
[----:B------:R-:W2:Y:S02]  /*9460*/  @!P0 SYNCS.PHASECHK.TRANS64 P0, [R0+URZ], R3 ;  /* 0x00000003000085a7 */ /* 0x000ea400080010ff */
[----:B--2---:R-:W-:Y:S05]  /*9470*/  @!P0 BRA `(.L_x_181) ;  /* 0xfffffffc00f08947 */ /* 0x004fea000383ffff */
[----:B------:R-:W-:Y:S05]  /*9480*/  BRA `(.L_x_182) ;  /* 0xffffff9800587947 */ /* 0x000fea000383ffff */
.L_x_54:
[----:B---3--:R-:W-:-:S07]  /*9490*/  MOV R0, UR5 ;  /* 0x0000000500007c02 */ /* 0x008fce0008000f00 */
.L_x_183:
[----:B-1----:R1:W2:Y:S02]  /*94a0*/  SYNCS.PHASECHK.TRANS64.TRYWAIT P0, [R0+URZ], R3 ;  /* 0x00000003000075a7 */ /* 0x0022a400080011ff */
[----:B--2---:R-:W-:Y:S05]  /*94b0*/  @!P0 NANOSLEEP.SYNCS 0x989680 ;  /* 0x009896800000895d */ /* 0x004fea0003900000 */
[----:B------:R-:W2:Y:S02]  /*94c0*/  @!P0 SYNCS.PHASECHK.TRANS64 P0, [R0+URZ], R3 ;  /* 0x00000003000085a7 */ /* 0x000ea400080010ff */
[----:B--2---:R-:W-:Y:S05]  /*94d0*/  @!P0 BRA `(.L_x_183) ;  /* 0xfffffffc00f08947 */ /* 0x004fea000383ffff */
[----:B------:R-:W-:Y:S05]  /*94e0*/  BRA `(.L_x_184) ;  /* 0xffffff9800647947 */ /* 0x000fea000383ffff */
.L_x_55:
[----:B---3--:R-:W-:-:S07]  /*94f0*/  MOV R0, UR5 ;  /* 0x0000000500007c02 */ /* 0x008fce0008000f00 */
.L_x_185:
[----:B-1----:R1:W2:Y:S02]  /*9500*/  SYNCS.PHASECHK.TRANS64.TRYWAIT P0, [R0+URZ], R3 ;  /* 0x00000003000075a7 */ /* 0x0022a400080011ff */
[----:B--2---:R-:W-:Y:S05]  /*9510*/  @!P0 NANOSLEEP.SYNCS 0x989680 ;  /* 0x009896800000895d */ /* 0x004fea0003900000 */
[----:B------:R-:W2:Y:S02]  /*9520*/  @!P0 SYNCS.PHASECHK.TRANS64 P0, [R0+URZ], R3 ;  /* 0x00000003000085a7 */ /* 0x000ea400080010ff */
[----:B--2---:R-:W-:Y:S05]  /*9530*/  @!P0 BRA `(.L_x_185) ;  /* 0xfffffffc00f08947 */ /* 0x004fea000383ffff */
[----:B------:R-:W-:Y:S05]  /*9540*/  BRA `(.L_x_186) ;  /* 0xffffff9800707947 */ /* 0x000fea000383ffff */
.L_x_58:
[----:B-1----:R1:W2:Y:S02]  /*9550*/  SYNCS.PHASECHK.TRANS64.TRYWAIT P0, [R0+URZ+0x180], R5 ;  /* 0x00018005000075a7 */ /* 0x0022a400080011ff */
[----:B--2---:R-:W-:Y:S05]  /*9560*/  @!P0 NANOSLEEP.SYNCS 0x989680 ;  /* 0x009896800000895d */ /* 0x004fea0003900000 */
[----:B------:R-:W2:Y:S02]  /*9570*/  @!P0 SYNCS.PHASECHK.TRANS64 P0, [R0+URZ+0x180], R5 ;  /* 0x00018005000085a7 */ /* 0x000ea400080010ff */
[----:B--2---:R-:W-:Y:S05]  /*9580*/  @!P0 BRA `(.L_x_58) ;  /* 0xfffffffc00f08947 */ /* 0x004fea000383ffff */
[----:B------:R-:W-:Y:S05]  /*9590*/  BRA `(.L_x_187) ;  /* 0xffffff9800d07947 */ /* 0x000fea000383ffff */
.L_x_59:
[----:B------:R-:W-:-:S07]  /*95a0*/  MOV R0, UR5 ;  /* 0x0000000500007c02 */ /* 0x000fce0008000f00 */
.L_x_188:
[----:B-1----:R1:W2:Y:S02]  /*95b0*/  SYNCS.PHASECHK.TRANS64.TRYWAIT P0, [R0+URZ+0x130], R7 ;  /* 0x00013007000075a7 */ /* 0x0022a400080011ff */
[----:B--2---:R-:W-:Y:S05]  /*95c0*/  @!P0 NANOSLEEP.SYNCS 0x989680 ;  /* 0x009896800000895d */ /* 0x004fea0003900000 */
[----:B------:R-:W2:Y:S02]  /*95d0*/  @!P0 SYNCS.PHASECHK.TRANS64 P0, [R0+URZ+0x130], R7 ;  /* 0x00013007000085a7 */ /* 0x000ea400080010ff */
[----:B--2---:R-:W-:Y:S05]  /*95e0*/  @!P0 BRA `(.L_x_188) ;  /* 0xfffffffc00f08947 */ /* 0x004fea000383ffff */
[----:B------:R-:W-:Y:S05]  /*95f0*/  BRA `(.L_x_189) ;  /* 0xffffff9800e07947 */ /* 0x000fea000383ffff */
.L_x_60:
[----:B-1----:R1:W2:Y:S02]  /*9600*/  SYNCS.PHASECHK.TRANS64.TRYWAIT P1, [R0+URZ+0x120], R5 ;  /* 0x00012005000075a7 */ /* 0x0022a400080211ff */
[----:B--2---:R-:W-:Y:S05]  /*9610*/  @!P1 NANOSLEEP.SYNCS 0x989680 ;  /* 0x009896800000995d */ /* 0x004fea0003900000 */
[----:B------:R-:W2:Y:S02]  /*9620*/  @!P1 SYNCS.PHASECHK.TRANS64 P1, [R0+URZ+0x120], R5 ;  /* 0x00012005000095a7 */ /* 0x000ea400080210ff */
[----:B--2---:R-:W-:Y:S05]  /*9630*/  @!P1 BRA `(.L_x_60) ;  /* 0xfffffffc00f09947 */ /* 0x004fea000383ffff */
[----:B------:R-:W-:Y:S05]  /*9640*/  BRA `(.L_x_190) ;  /* 0xffffff9c00107947 */ /* 0x000fea000383ffff */
.L_x_63:
[----:B------:R-:W-:-:S07]  /*9650*/  MOV R0, UR5 ;  /* 0x0000000500007c02 */ /* 0x000fce0008000f00 */
.L_x_191:
[----:B-1----:R1:W2:Y:S02]  /*9660*/  SYNCS.PHASECHK.TRANS64.TRYWAIT P0, [R0+URZ+0x130], R3 ;  /* 0x00013003000075a7 */ /* 0x0022a400080011ff */
[----:B--2---:R-:W-:Y:S05]  /*9670*/  @!P0 NANOSLEEP.SYNCS 0x989680 ;  /* 0x009896800000895d */ /* 0x004fea0003900000 */
[----:B------:R-:W2:Y:S02]  /*9680*/  @!P0 SYNCS.PHASECHK.TRANS64 P0, [R0+URZ+0x130], R3 ;  /* 0x00013003000085a7 */ /* 0x000ea400080010ff */
[----:B--2---:R-:W-:Y:S05]  /*9690*/  @!P0 BRA `(.L_x_191) ;  /* 0xfffffffc00f08947 */ /* 0x004fea000383ffff */
[----:B------:R-:W-:Y:S05]  /*96a0*/  BRA `(.L_x_62) ;  /* 0xffffff9c00647947 */ /* 0x000fea000383ffff */
.L_x_72:
[----:B-1----:R-:W-:-:S04]  /*96b0*/  MOV R4, UR4 ;  /* 0x0000000400047c02 */ /* 0x002fc80008000f00 */
[----:B------:R1:W2:Y:S03]  /*96c0*/  SYNCS.PHASECHK.TRANS64.TRYWAIT P0, [R4+URZ+0x8], R5 ;  /* 0x00000805040075a7 */ /* 0x0002a600080011ff */
[----:B--2---:R-:W-:Y:S05]  /*96d0*/  @!P0 NANOSLEEP.SYNCS 0x989680 ;  /* 0x009896800000895d */ /* 0x004fea0003900000 */
[----:B------:R-:W2:Y:S02]  /*96e0*/  @!P0 SYNCS.PHASECHK.TRANS64 P0, [R4+URZ+0x8], R5 ;  /* 0x00000805040085a7 */ /* 0x000ea400080010ff */
[----:B--2---:R-:W-:Y:S05]  /*96f0*/  @!P0 BRA `(.L_x_72) ;  /* 0xfffffffc00ec8947 */ /* 0x004fea000383ffff */
[----:B------:R-:W-:Y:S05]  /*9700*/  BRA `(.L_x_71) ;  /* 0xffffffa000187947 */ /* 0x000fea000383ffff */
.L_x_74:
[----:B------:R-:W-:Y:S01]  /*9710*/  BSSY B0, `(.L_x_192) ;  /* 0x0000006000007945 */ /* 0x000fe20003800000 */
[----:B------:R-:W-:-:S07]  /*9720*/  MOV R15, 0xffffffff ;  /* 0xffffffff000f7802 */ /* 0x000fce0000000f00 */
[----:B-1---5:R-:W-:Y:S05]  /*9730*/  WARPSYNC.COLLECTIVE R15, `(.L_x_193) ;  /* 0x000000000f0c7348 */ /* 0x022fea0003c00000 */
[----:B------:R-:W-:Y:S02]  /*9740*/  ELECT P6, UR79, PT ;  /* 0x00000000004f782f */ /* 0x000fe400038c0000 */
[----:B------:R-:W-:Y:S01]  /*9750*/  MOV R14, UR79 ;  /* 0x0000004f000e7c02 */ /* 0x000fe20008000f00 */
[----:B-1---5:R-:W-:Y:S10]  /*9760*/  ENDCOLLECTIVE ;  /* 0x000000000000791b */ /* 0x022ff40003800000 */
.L_x_193:
[----:B------:R-:W-:Y:S05]  /*9770*/  BSYNC B0 ;  /* 0x0000000000007941 */ /* 0x000fea0003800000 */
.L_x_192:
[----:B------:R-:W-:Y:S05]  /*9780*/  BRA `(.L_x_194) ;  /* 0xffffffa000487947 */ /* 0x000fea000383ffff */
.L_x_76:
[----:B-1----:R-:W-:-:S04]  /*9790*/  MOV R2, UR4 ;  /* 0x0000000400027c02 */ /* 0x002fc80008000f00 */
[----:B------:R1:W2:Y:S03]  /*97a0*/  SYNCS.PHASECHK.TRANS64.TRYWAIT P0, [R2+URZ+0x8], R3 ;  /* 0x00000803020075a7 */ /* 0x0002a600080011ff */
[----:B--2---:R-:W-:Y:S05]  /*97b0*/  @!P0 NANOSLEEP.SYNCS 0x989680 ;  /* 0x009896800000895d */ /* 0x004fea0003900000 */
[----:B------:R-:W2:Y:S02]  /*97c0*/  @!P0 SYNCS.PHASECHK.TRANS64 P0, [R2+URZ+0x8], R3 ;  /* 0x00000803020085a7 */ /* 0x000ea400080010ff */
[----:B--2---:R-:W-:Y:S05]  /*97d0*/  @!P0 BRA `(.L_x_76) ;  /* 0xfffffffc00ec8947 */ /* 0x004fea000383ffff */
[----:B------:R-:W-:Y:S05]  /*97e0*/  BRA `(.L_x_75) ;  /* 0xffffffa0004c7947 */ /* 0x000fea000383ffff */
.L_x_77:
[----:B-1----:R1:W2:Y:S02]  /*97f0*/  SYNCS.PHASECHK.TRANS64.TRYWAIT P0, [R0+URZ+0x120], R5 ;  /* 0x00012005000075a7 */ /* 0x0022a400080011ff */
[----:B--2---:R-:W-:Y:S05]  /*9800*/  @!P0 NANOSLEEP.SYNCS 0x989680 ;  /* 0x009896800000895d */ /* 0x004fea0003900000 */
[----:B------:R-:W2:Y:S02]  /*9810*/  @!P0 SYNCS.PHASECHK.TRANS64 P0, [R0+URZ+0x120], R5 ;  /* 0x00012005000085a7 */ /* 0x000ea400080010ff */
[----:B--2---:R-:W-:Y:S05]  /*9820*/  @!P0 BRA `(.L_x_77) ;  /* 0xfffffffc00f08947 */ /* 0x004fea000383ffff */
[----:B------:R-:W-:Y:S05]  /*9830*/  BRA `(.L_x_195) ;  /* 0xffffffa400307947 */ /* 0x000fea000383ffff */
.L_x_79:
[----:B------:R-:W-:-:S07]  /*9840*/  MOV R0, UR7 ;  /* 0x0000000700007c02 */ /* 0x000fce0008000f00 */
.L_x_196:
[----:B-1----:R1:W2:Y:S02]  /*9850*/  SYNCS.PHASECHK.TRANS64.TRYWAIT P0, [R0+URZ+0x160], R5 ;  /* 0x00016005000075a7 */ /* 0x0022a400080011ff */
[----:B--2---:R-:W-:Y:S05]  /*9860*/  @!P0 NANOSLEEP.SYNCS 0x989680 ;  /* 0x009896800000895d */ /* 0x004fea0003900000 */
[----:B------:R-:W2:Y:S02]  /*9870*/  @!P0 SYNCS.PHASECHK.TRANS64 P0, [R0+URZ+0x160], R5 ;  /* 0x00016005000085a7 */ /* 0x000ea400080010ff */
[----:B--2---:R-:W-:Y:S05]  /*9880*/  @!P0 BRA `(.L_x_196) ;  /* 0xfffffffc00f08947 */ /* 0x004fea000383ffff */
[----:B------:R-:W-:Y:S05]  /*9890*/  BRA `(.L_x_197) ;  /* 0xffffffa4007c7947 */ /* 0x000fea000383ffff */
.L_x_82:
[----:B------:R-:W-:Y:S07]  /*98a0*/  MOV R0, UR6 ;  /* 0x0000000600007c02 */ /* 0x000fee0008000f00 */
.L_x_198:
[----:B-1----:R1:W2:Y:S02]  /*98b0*/  SYNCS.PHASECHK.TRANS64.TRYWAIT P0, [R0+URZ], R5 ;  /* 0x00000005000075a7 */ /* 0x0022a400080011ff */
[----:B--2---:R-:W-:Y:S05]  /*98c0*/  @!P0 NANOSLEEP.SYNCS 0x989680 ;  /* 0x009896800000895d */ /* 0x004fea0003900000 */
[----:B------:R-:W2:Y:S02]  /*98d0*/  @!P0 SYNCS.PHASECHK.TRANS64 P0, [R0+URZ], R5 ;  /* 0x00000005000085a7 */ /* 0x000ea400080010ff */
[----:B--2---:R-:W-:Y:S05]  /*98e0*/  @!P0 BRA `(.L_x_198) ;  /* 0xfffffffc00f08947 */ /* 0x004fea000383ffff */
[----:B------:R-:W-:Y:S05]  /*98f0*/  BRA `(.L_x_81) ;  /* 0xffffffa400907947 */ /* 0x000fea000383ffff */
.L_x_86:
[----:B-1----:R-:W-:-:S07]  /*9900*/  MOV R0, UR7 ;  /* 0x0000000700007c02 */ /* 0x002fce0008000f00 */
.L_x_199:
[----:B-1----:R1:W2:Y:S02]  /*9910*/  SYNCS.PHASECHK.TRANS64.TRYWAIT P0, [R0+URZ], R3 ;  /* 0x00000003000075a7 */ /* 0x0022a400080011ff */
[----:B--2---:R-:W-:Y:S05]  /*9920*/  @!P0 NANOSLEEP.SYNCS 0x989680 ;  /* 0x009896800000895d */ /* 0x004fea0003900000 */
[----:B------:R-:W2:Y:S02]  /*9930*/  @!P0 SYNCS.PHASECHK.TRANS64 P0, [R0+URZ], R3 ;  /* 0x00000003000085a7 */ /* 0x000ea400080010ff */
[----:B--2---:R-:W-:Y:S05]  /*9940*/  @!P0 BRA `(.L_x_199) ;  /* 0xfffffffc00f08947 */ /* 0x004fea000383ffff */
[----:B------:R-:W-:Y:S05]  /*9950*/  BRA `(.L_x_200) ;  /* 0xffffffa800847947 */ /* 0x000fea000383ffff */
.L_x_87:
[----:B------:R-:W-:-:S07]  /*9960*/  MOV R0, UR7 ;  /* 0x0000000700007c02 */ /* 0x000fce0008000f00 */
.L_x_201:
[----:B-1----:R1:W2:Y:S02]  /*9970*/  SYNCS.PHASECHK.TRANS64.TRYWAIT P0, [R0+URZ], R3 ;  /* 0x00000003000075a7 */ /* 0x0022a400080011ff */
[----:B--2---:R-:W-:Y:S05]  /*9980*/  @!P0 NANOSLEEP.SYNCS 0x989680 ;  /* 0x009896800000895d */ /* 0x004fea0003900000 */
[----:B------:R-:W2:Y:S02]  /*9990*/  @!P0 SYNCS.PHASECHK.TRANS64 P0, [R0+URZ], R3 ;  /* 0x00000003000085a7 */ /* 0x000ea400080010ff */
[----:B--2---:R-:W-:Y:S05]  /*99a0*/  @!P0 BRA `(.L_x_201) ;  /* 0xfffffffc00f08947 */ /* 0x004fea000383ffff */
[----:B------:R-:W-:Y:S05]  /*99b0*/  BRA `(.L_x_202) ;  /* 0xffffffa800907947 */ /* 0x000fea000383ffff */
.L_x_88:
[----:B------:R-:W-:-:S07]  /*99c0*/  MOV R0, UR7 ;  /* 0x0000000700007c02 */ /* 0x000fce0008000f00 */
.L_x_203:
[----:B-1----:R1:W2:Y:S02]  /*99d0*/  SYNCS.PHASECHK.TRANS64.TRYWAIT P0, [R0+URZ], R3 ;  /* 0x00000003000075a7 */ /* 0x0022a400080011ff */
[----:B--2---:R-:W-:Y:S05]  /*99e0*/  @!P0 NANOSLEEP.SYNCS 0x989680 ;  /* 0x009896800000895d */ /* 0x004fea0003900000 */
[----:B------:R-:W2:Y:S02]  /*99f0*/  @!P0 SYNCS.PHASECHK.TRANS64 P0, [R0+URZ], R3 ;  /* 0x00000003000085a7 */ /* 0x000ea400080010ff */
[----:B--2---:R-:W-:Y:S05]  /*9a00*/  @!P0 BRA `(.L_x_203) ;  /* 0xfffffffc00f08947 */ /* 0x004fea000383ffff */
[----:B------:R-:W-:Y:S05]  /*9a10*/  BRA `(.L_x_204) ;  /* 0xffffffa8009c7947 */ /* 0x000fea000383ffff */
.L_x_91:
[----:B------:R-:W-:-:S07]  /*9a20*/  MOV R0, UR5 ;  /* 0x0000000500007c02 */ /* 0x000fce0008000f00 */
.L_x_205:
[----:B-1----:R1:W2:Y:S02]  /*9a30*/  SYNCS.PHASECHK.TRANS64.TRYWAIT P1, [R0+URZ+0x1a0], R3 ;  /* 0x0001a003000075a7 */ /* 0x0022a400080211ff */
[----:B--2---:R-:W-:Y:S05]  /*9a40*/  @!P1 NANOSLEEP.SYNCS 0x989680 ;  /* 0x009896800000995d */ /* 0x004fea0003900000 */
[----:B------:R-:W2:Y:S02]  /*9a50*/  @!P1 SYNCS.PHASECHK.TRANS64 P1, [R0+URZ+0x1a0], R3 ;  /* 0x0001a003000095a7 */ /* 0x000ea400080210ff */
[----:B--2---:R-:W-:Y:S05]  /*9a60*/  @!P1 BRA `(.L_x_205) ;  /* 0xfffffffc00f09947 */ /* 0x004fea000383ffff */
[----:B------:R-:W-:Y:S05]  /*9a70*/  BRA `(.L_x_206) ;  /* 0xffffffa800e87947 */ /* 0x000fea000383ffff */
.L_x_96:
[----:B--2---:R2:W3:Y:S02]  /*9a80*/  SYNCS.PHASECHK.TRANS64.TRYWAIT P0, [R0+URZ+0x120], R3 ;  /* 0x00012003000075a7 */ /* 0x0044e400080011ff */
[----:B---3--:R-:W-:Y:S05]  /*9a90*/  @!P0 NANOSLEEP.SYNCS 0x989680 ;  /* 0x009896800000895d */ /* 0x008fea0003900000 */
[----:B------:R-:W3:Y:S02]  /*9aa0*/  @!P0 SYNCS.PHASECHK.TRANS64 P0, [R0+URZ+0x120], R3 ;  /* 0x00012003000085a7 */ /* 0x000ee400080010ff */
[----:B---3--:R-:W-:Y:S05]  /*9ab0*/  @!P0 BRA `(.L_x_96) ;  /* 0xfffffffc00f08947 */ /* 0x008fea000383ffff */
[----:B------:R-:W-:Y:S05]  /*9ac0*/  BRA `(.L_x_207) ;  /* 0xffffffac00e87947 */ /* 0x000fea000383ffff */
.L_x_99:
[----:B------:R-:W-:Y:S07]  /*9ad0*/  MOV R0, UR5 ;  /* 0x0000000500007c02 */ /* 0x000fee0008000f00 */
.L_x_208:
[----:B--2---:R2:W3:Y:S02]  /*9ae0*/  SYNCS.PHASECHK.TRANS64.TRYWAIT P0, [R0+URZ+0x118], R3 ;  /* 0x00011803000075a7 */ /* 0x0044e400080011ff */
[----:B---3--:R-:W-:Y:S05]  /*9af0*/  @!P0 NANOSLEEP.SYNCS 0x989680 ;  /* 0x009896800000895d */ /* 0x008fea0003900000 */
[----:B------:R-:W3:Y:S02]  /*9b00*/  @!P0 SYNCS.PHASECHK.TRANS64 P0, [R0+URZ+0x118], R3 ;  /* 0x00011803000085a7 */ /* 0x000ee400080010ff */
[----:B---3--:R-:W-:Y:S05]  /*9b10*/  @!P0 BRA `(.L_x_208) ;  /* 0xfffffffc00f08947 */ /* 0x008fea000383ffff */
[----:B------:R-:W-:Y:S05]  /*9b20*/  BRA `(.L_x_98) ;  /* 0xffffffb000c87947 */ /* 0x000fea000383ffff */
.L_x_102:
[----:B------:R-:W-:Y:S07]  /*9b30*/  MOV R3, UR5 ;  /* 0x0000000500037c02 */ /* 0x000fee0008000f00 */
.L_x_209:
[----:B-1----:R1:W2:Y:S02]  /*9b40*/  SYNCS.PHASECHK.TRANS64.TRYWAIT P0, [R3+URZ+0xf0], R12 ;  /* 0x0000f00c030075a7 */ /* 0x0022a400080011ff */
[----:B--2---:R-:W-:Y:S05]  /*9b50*/  @!P0 NANOSLEEP.SYNCS 0x989680 ;  /* 0x009896800000895d */ /* 0x004fea0003900000 */
[----:B------:R-:W2:Y:S02]  /*9b60*/  @!P0 SYNCS.PHASECHK.TRANS64 P0, [R3+URZ+0xf0], R12 ;  /* 0x0000f00c030085a7 */ /* 0x000ea400080010ff */
[----:B--2---:R-:W-:Y:S05]  /*9b70*/  @!P0 BRA `(.L_x_209) ;  /* 0xfffffffc00f08947 */ /* 0x004fea000383ffff */
[----:B------:R-:W-:Y:S05]  /*9b80*/  BRA `(.L_x_210) ;  /* 0xffffffb400447947 */ /* 0x000fea000383ffff */
.L_x_103:
[----:B-1----:R-:W-:Y:S07]  /*9b90*/  MOV R3, UR5 ;  /* 0x0000000500037c02 */ /* 0x002fee0008000f00 */
.L_x_211:
[----:B-1----:R1:W2:Y:S02]  /*9ba0*/  SYNCS.PHASECHK.TRANS64.TRYWAIT P0, [R3+URZ+0xf8], R12 ;  /* 0x0000f80c030075a7 */ /* 0x0022a400080011ff */
[----:B--2---:R-:W-:Y:S05]  /*9bb0*/  @!P0 NANOSLEEP.SYNCS 0x989680 ;  /* 0x009896800000895d */ /* 0x004fea0003900000 */
[----:B------:R-:W2:Y:S02]  /*9bc0*/  @!P0 SYNCS.PHASECHK.TRANS64 P0, [R3+URZ+0xf8], R12 ;  /* 0x0000f80c030085a7 */ /* 0x000ea400080010ff */
[----:B--2---:R-:W-:Y:S05]  /*9bd0*/  @!P0 BRA `(.L_x_211) ;  /* 0xfffffffc00f08947 */ /* 0x004fea000383ffff */
[----:B------:R-:W-:Y:S05]  /*9be0*/  BRA `(.L_x_212) ;  /* 0xffffffb400a07947 */ /* 0x000fea000383ffff */
.L_x_104:
[----:B-1----:R-:W-:Y:S07]  /*9bf0*/  MOV R3, UR5 ;  /* 0x0000000500037c02 */ /* 0x002fee0008000f00 */
.L_x_213:
[----:B-1----:R1:W2:Y:S02]  /*9c00*/  SYNCS.PHASECHK.TRANS64.TRYWAIT P0, [R3+URZ+0x100], R12 ;  /* 0x0001000c030075a7 */ /* 0x0022a400080011ff */
[----:B--2---:R-:W-:Y:S05]  /*9c10*/  @!P0 NANOSLEEP.SYNCS 0x989680 ;  /* 0x009896800000895d */ /* 0x004fea0003900000 */
[----:B------:R-:W2:Y:S02]  /*9c20*/  @!P0 SYNCS.PHASECHK.TRANS64 P0, [R3+URZ+0x100], R12 ;  /* 0x0001000c030085a7 */ /* 0x000ea400080010ff */
[----:B--2---:R-:W-:Y:S05]  /*9c30*/  @!P0 BRA `(.L_x_213) ;  /* 0xfffffffc00f08947 */ /* 0x004fea000383ffff */
[----:B------:R-:W-:Y:S05]  /*9c40*/  BRA `(.L_x_214) ;  /* 0xffffffb400fc7947 */ /* 0x000fea000383ffff */
.L_x_105:
[----:B------:R-:W-:Y:S07]  /*9c50*/  MOV R3, UR5 ;  /* 0x0000000500037c02 */ /* 0x000fee0008000f00 */
.L_x_215:
[----:B-1----:R1:W2:Y:S02]  /*9c60*/  SYNCS.PHASECHK.TRANS64.TRYWAIT P0, [R3+URZ+0x108], R12 ;  /* 0x0001080c030075a7 */ /* 0x0022a400080011ff */
[----:B--2---:R-:W-:Y:S05]  /*9c70*/  @!P0 NANOSLEEP.SYNCS 0x989680 ;  /* 0x009896800000895d */ /* 0x004fea0003900000 */
[----:B------:R-:W2:Y:S02]  /*9c80*/  @!P0 SYNCS.PHASECHK.TRANS64 P0, [R3+URZ+0x108], R12 ;  /* 0x0001080c030085a7 */ /* 0x000ea400080010ff */
[----:B--2---:R-:W-:Y:S05]  /*9c90*/  @!P0 BRA `(.L_x_215) ;  /* 0xfffffffc00f08947 */ /* 0x004fea000383ffff */
[----:B------:R-:W-:Y:S05]  /*9ca0*/  BRA `(.L_x_216) ;  /* 0xffffffb8009c7947 */ /* 0x000fea000383ffff */
.L_x_107:
[----:B------:R-:W-:-:S07]  /*9cb0*/  MOV R0, UR5 ;  /* 0x0000000500007c02 */ /* 0x000fce0008000f00 */
.L_x_217:
[----:B-1----:R1:W3:Y:S02]  /*9cc0*/  SYNCS.PHASECHK.TRANS64.TRYWAIT P0, [R0+URZ+0xf0], R3 ;  /* 0x0000f003000075a7 */ /* 0x0022e400080011ff */
[----:B---3--:R-:W-:Y:S05]  /*9cd0*/  @!P0 NANOSLEEP.SYNCS 0x989680 ;  /* 0x009896800000895d */ /* 0x008fea0003900000 */
[----:B------:R-:W3:Y:S02]  /*9ce0*/  @!P0 SYNCS.PHASECHK.TRANS64 P0, [R0+URZ+0xf0], R3 ;  /* 0x0000f003000085a7 */ /* 0x000ee400080010ff */
[----:B---3--:R-:W-:Y:S05]  /*9cf0*/  @!P0 BRA `(.L_x_217) ;  /* 0xfffffffc00f08947 */ /* 0x008fea000383ffff */
[----:B------:R-:W-:Y:S05]  /*9d00*/  BRA `(.L_x_218) ;  /* 0xffffffbc00247947 */ /* 0x000fea000383ffff */
.L_x_108:
[----:B-1----:R-:W-:-:S07]  /*9d10*/  MOV R0, UR5 ;  /* 0x0000000500007c02 */ /* 0x002fce0008000f00 */
.L_x_219:
[----:B-1----:R1:W3:Y:S02]  /*9d20*/  SYNCS.PHASECHK.TRANS64.TRYWAIT P0, [R0+URZ+0xf8], R3 ;  /* 0x0000f803000075a7 */ /* 0x0022e400080011ff */
[----:B---3--:R-:W-:Y:S05]  /*9d30*/  @!P0 NANOSLEEP.SYNCS 0x989680 ;  /* 0x009896800000895d */ /* 0x008fea0003900000 */
[----:B------:R-:W3:Y:S02]  /*9d40*/  @!P0 SYNCS.PHASECHK.TRANS64 P0, [R0+URZ+0xf8], R3 ;  /* 0x0000f803000085a7 */ /* 0x000ee400080010ff */
[----:B---3--:R-:W-:Y:S05]  /*9d50*/  @!P0 BRA `(.L_x_219) ;  /* 0xfffffffc00f08947 */ /* 0x008fea000383ffff */
[----:B------:R-:W-:Y:S05]  /*9d60*/  BRA `(.L_x_220) ;  /* 0xffffffbc00147947 */ /* 0x000fea000383ffff */
.L_x_109:
[----:B-1----:R-:W-:-:S07]  /*9d70*/  MOV R0, UR5 ;  /* 0x0000000500007c02 */ /* 0x002fce0008000f00 */
.L_x_221:
[----:B-1----:R1:W3:Y:S02]  /*9d80*/  SYNCS.PHASECHK.TRANS64.TRYWAIT P0, [R0+URZ+0x100], R3 ;  /* 0x00010003000075a7 */ /* 0x0022e400080011ff */
[----:B---3--:R-:W-:Y:S05]  /*9d90*/  @!P0 NANOSLEEP.SYNCS 0x989680 ;  /* 0x009896800000895d */ /* 0x008fea0003900000 */
[----:B------:R-:W3:Y:S02]  /*9da0*/  @!P0 SYNCS.PHASECHK.TRANS64 P0, [R0+URZ+0x100], R3 ;  /* 0x00010003000085a7 */ /* 0x000ee400080010ff */
[----:B---3--:R-:W-:Y:S05]  /*9db0*/  @!P0 BRA `(.L_x_221) ;  /* 0xfffffffc00f08947 */ /* 0x008fea000383ffff */
[----:B------:R-:W-:Y:S05]  /*9dc0*/  BRA `(.L_x_222) ;  /* 0xffffffbc00047947 */ /* 0x000fea000383ffff */
.L_x_111:
[----:B--2---:R2:W3:Y:S02]  /*9dd0*/  SYNCS.PHASECHK.TRANS64.TRYWAIT P0, [R0+URZ+0x120], R3 ;  /* 0x00012003000075a7 */ /* 0x0044e400080011ff */
[----:B---3--:R-:W-:Y:S05]  /*9de0*/  @!P0 NANOSLEEP.SYNCS 0x989680 ;  /* 0x009896800000895d */ /* 0x008fea0003900000 */
[----:B------:R-:W3:Y:S02]  /*9df0*/  @!P0 SYNCS.PHASECHK.TRANS64 P0, [R0+URZ+0x120], R3 ;  /* 0x00012003000085a7 */ /* 0x000ee400080010ff */
[----:B---3--:R-:W-:Y:S05]  /*9e00*/  @!P0 BRA `(.L_x_111) ;  /* 0xfffffffc00f08947 */ /* 0x008fea000383ffff */
[----:B------:R-:W-:Y:S05]  /*9e10*/  BRA `(.L_x_223) ;  /* 0xffffffbc00d47947 */ /* 0x000fea000383ffff */
.L_x_122:
[----:B-1----:R-:W-:Y:S04]  /*9e20*/  MOV R0, UR48 ;  /* 0x0000003000007c02 */ /* 0x002fe80008000f00 */
[----:B------:R1:W3:Y:S03]  /*9e30*/  SYNCS.PHASECHK.TRANS64.TRYWAIT P1, [R0+URZ+0xd0], R5 ;  /* 0x0000d005000075a7 */ /* 0x0002e600080211ff */
[----:B---3--:R-:W-:Y:S05]  /*9e40*/  @!P1 NANOSLEEP.SYNCS 0x989680 ;  /* 0x009896800000995d */ /* 0x008fea0003900000 */
[----:B------:R-:W3:Y:S02]  /*9e50*/  @!P1 SYNCS.PHASECHK.TRANS64 P1, [R0+URZ+0xd0], R5 ;  /* 0x0000d005000095a7 */ /* 0x000ee400080210ff */
[----:B---3--:R-:W-:Y:S05]  /*9e60*/  @!P1 BRA `(.L_x_122) ;  /* 0xfffffffc00ec9947 */ /* 0x008fea000383ffff */
[----:B------:R-:W-:Y:S05]  /*9e70*/  BRA `(.L_x_121) ;  /* 0xffffffc800dc7947 */ /* 0x000fea000383ffff */
.L_x_124:
[----:B-1----:R1:W4:Y:S02]  /*9e80*/  SYNCS.PHASECHK.TRANS64.TRYWAIT P0, [R74+URZ+0x140], R3 ;  /* 0x000140034a0075a7 */ /* 0x00232400080011ff */
[----:B----4-:R-:W-:Y:S05]  /*9e90*/  @!P0 NANOSLEEP.SYNCS 0x989680 ;  /* 0x009896800000895d */ /* 0x010fea0003900000 */
[----:B------:R-:W4:Y:S02]  /*9ea0*/  @!P0 SYNCS.PHASECHK.TRANS64 P0, [R74+URZ+0x140], R3 ;  /* 0x000140034a0085a7 */ /* 0x000f2400080010ff */
[----:B----4-:R-:W-:Y:S05]  /*9eb0*/  @!P0 BRA `(.L_x_124) ;  /* 0xfffffffc00f08947 */ /* 0x010fea000383ffff */
[----:B------:R-:W-:Y:S05]  /*9ec0*/  BRA `(.L_x_123) ;  /* 0xffffffc800fc7947 */ /* 0x000fea000383ffff */
.L_x_133:
[----:B--2---:R2:W3:Y:S02]  /*9ed0*/  SYNCS.PHASECHK.TRANS64.TRYWAIT P0, [R3+URZ+0xd0], R0 ;  /* 0x0000d000030075a7 */ /* 0x0044e400080011ff */
[----:B---3--:R-:W-:Y:S05]  /*9ee0*/  @!P0 NANOSLEEP.SYNCS 0x989680 ;  /* 0x009896800000895d */ /* 0x008fea0003900000 */
[----:B------:R-:W3:Y:S02]  /*9ef0*/  @!P0 SYNCS.PHASECHK.TRANS64 P0, [R3+URZ+0xd0], R0 ;  /* 0x0000d000030085a7 */ /* 0x000ee400080010ff */
[----:B---3--:R-:W-:Y:S05]  /*9f00*/  @!P0 BRA `(.L_x_133) ;  /* 0xfffffffc00f08947 */ /* 0x008fea000383ffff */
[----:B------:R-:W-:Y:S05]  /*9f10*/  BRA `(.L_x_132) ;  /* 0xffffffd400087947 */ /* 0x000fea000383ffff */
.L_x_141:
[----:B--2---:R2:W3:Y:S02]  /*9f20*/  SYNCS.PHASECHK.TRANS64.TRYWAIT P0, [R83+URZ+0xd0], R4 ;  /* 0x0000d004530075a7 */ /* 0x0044e400080011ff */
[----:B---3--:R-:W-:Y:S05]  /*9f30*/  @!P0 NANOSLEEP.SYNCS 0x989680 ;  /* 0x009896800000895d */ /* 0x008fea0003900000 */
[----:B------:R-:W3:Y:S02]  /*9f40*/  @!P0 SYNCS.PHASECHK.TRANS64 P0, [R83+URZ+0xd0], R4 ;  /* 0x0000d004530085a7 */ /* 0x000ee400080010ff */
[----:B---3--:R-:W-:Y:S05]  /*9f50*/  @!P0 BRA `(.L_x_141) ;  /* 0xfffffffc00f08947 */ /* 0x008fea000383ffff */
[----:B------:R-:W-:Y:S05]  /*9f60*/  BRA `(.L_x_140) ;  /* 0xffffffdc00247947 */ /* 0x000fea000383ffff */
.L_x_149:
[----:B--2---:R2:W3:Y:S02]  /*9f70*/  SYNCS.PHASECHK.TRANS64.TRYWAIT P0, [R88+URZ+0xd0], R3 ;  /* 0x0000d003580075a7 */ /* 0x0044e400080011ff */
[----:B---3--:R-:W-:Y:S05]  /*9f80*/  @!P0 NANOSLEEP.SYNCS 0x989680 ;  /* 0x009896800000895d */ /* 0x008fea0003900000 */
[----:B------:R-:W3:Y:S02]  /*9f90*/  @!P0 SYNCS.PHASECHK.TRANS64 P0, [R88+URZ+0xd0], R3 ;  /* 0x0000d003580085a7 */ /* 0x000ee400080010ff */
[----:B---3--:R-:W-:Y:S05]  /*9fa0*/  @!P0 BRA `(.L_x_149) ;  /* 0xfffffffc00f08947 */ /* 0x008fea000383ffff */
[----:B------:R-:W-:Y:S05]  /*9fb0*/  BRA `(.L_x_148) ;  /* 0xffffffe400407947 */ /* 0x000fea000383ffff */
        .weak           $__internal_0_$__cuda_sm10x_tcgen05_guardrail_trap_col_being_dealloced_not_returned_by_alloc
        .type           $__internal_0_$__cuda_sm10x_tcgen05_guardrail_trap_col_being_dealloced_not_returned_by_alloc,@function
        .size           $__internal_0_$__cuda_sm10x_tcgen05_guardrail_trap_col_being_dealloced_not_returned_by_alloc,($__internal_1_$__cuda_sm10x_tcgen05_guardrail_trap_phase_invalid_during_alloc - $__internal_0_$__cuda_sm10x_tcgen05_guardrail_trap_col_being_dealloced_not_returned_by_alloc)
$__internal_0_$__cuda_sm10x_tcgen05_guardrail_trap_col_being_dealloced_not_returned_by_alloc:
[----:B------:R-:W-:Y:S05]  /*9fc0*/  BPT.TRAP 0x1 ;  /* 0x000000040000795c */ /* 0x000fea0000300000 */
[----:B------:R-:W-:-:S04]  /*9fd0*/  HFMA2 R3, -RZ, RZ, 0, 0 ;  /* 0x00000000ff037431 */ /* 0x000fc800000001ff */
[----:B------:R-:W-:Y:S05]  /*9fe0*/  RET.REL.NODEC R2 `(_ZN7cutlass13device_kernelINS_4gemm6kernel13GemmUniversalIN4cute5tupleIJiiiiEEENS1_10collective13CollectiveMmaINS1_35MainloopSm100TmaUmmaWarpSpecializedILi13ELi2ELi4ENS5_IJNS4_1CILi2EEESB_NSA_ILi1EEEEEEEENS5_IJNSA_ILi128EEESF_NSA_ILi64EEEEEENS_6half_tENS5_IJSC_llEEESI_SJ_NS4_8TiledMMAINS4_8MMA_AtomIJNS4_26SM100_MMA_F16BF16_2x1SM_SSISI_SI_fLi128ELi128ELNS4_4UMMA5MajorE1ELSO_1ELNSN_7ScaleInE0ELSP_0EEEEEENS4_6LayoutINS5_IJSC_SC_SC_EEENS5_IJNSA_ILi0EEESU_SU_EEEEENS5_IJNS4_10UnderscoreESX_SX_EEEEENS4_28SM100_TMA_2SM_LOAD_MULTICASTENS4_14ComposedLayoutINS4_7SwizzleILi3ELi4ELi3EEENS4_18smem_ptr_flag_bitsILi16EEENSS_INS5_IJSG_NSA_ILi8EEEEEENS5_IJSC_SG_EEEEEEEvNS4_8identityENS4_18SM100_TMA_2SM_LOADES1A_vS1B_EENS_8epilogue10collective18CollectiveEpilogueINS1E_23Sm100TmaWarpSpecializedILi4ELi2ELi16ELb1ELb0EEEJNS5_IJSG_SF_SG_EEENS5_IJNSS_ISG_SC_EENSS_INS5_IJNSA_ILi16EEESB_EEES18_EEEEESI_NS5_IJlSC_lEEESI_S1P_NS1E_6fusion15FusionCallbacksIS1I_NS1Q_17LinearCombinationISI_fSI_fLNS_15FloatRoundStyleE2EEES1J_S1O_JEEENS4_5SM1004TMEM4LOAD26SM100_TMEM_LOAD_32dp32b16xENS4_13SM90_TMA_LOADENS11_INS12_ILi1ELi4ELi3EEES15_NSS_INS5_IJS16_S1L_EEENS5_IJS1L_SC_EEEEEEENS4_39AutoVectorizingCopyWithAssumedAlignmentILi128EEENS4_14SM90_TMA_STOREES25_S27_S27_EEEvvEEEEvNT_6ParamsE) ;  /* 0xffffff6002047950 */ /* 0x000fea0003c3ffff */
        .weak           $__internal_1_$__cuda_sm10x_tcgen05_guardrail_trap_phase_invalid_during_alloc
        .type           $__internal_1_$__cuda_sm10x_tcgen05_guardrail_trap_phase_invalid_during_alloc,@function
        .size           $__internal_1_$__cuda_sm10x_tcgen05_guardrail_trap_phase_invalid_during_alloc,($__internal_2_$__cuda_sm10x_tcgen05_guardrail_trap_unallocated_columns_being_dealloced - $__internal_1_$__cuda_sm10x_tcgen05_guardrail_trap_phase_invalid_during_alloc)
$__internal_1_$__cuda_sm10x_tcgen05_guardrail_trap_phase_invalid_during_alloc:
[----:B------:R-:W-:Y:S05]  /*9ff0*/  BPT.TRAP 0x1 ;  /* 0x000000040000795c */ /* 0x000fea0000300000 */
[----:B------:R-:W-:-:S04]  /*a000*/  MOV R3, 0x0 ;  /* 0x0000000000037802 */ /* 0x000fc80000000f00 */
[----:B------:R-:W-:Y:S05]  /*a010*/  RET.REL.NODEC R2 `(_ZN7cutlass13device_kernelINS_4gemm6kernel13GemmUniversalIN4cute5tupleIJiiiiEEENS1_10collective13CollectiveMmaINS1_35MainloopSm100TmaUmmaWarpSpecializedILi13ELi2ELi4ENS5_IJNS4_1CILi2EEESB_NSA_ILi1EEEEEEEENS5_IJNSA_ILi128EEESF_NSA_ILi64EEEEEENS_6half_tENS5_IJSC_llEEESI_SJ_NS4_8TiledMMAINS4_8MMA_AtomIJNS4_26SM100_MMA_F16BF16_2x1SM_SSISI_SI_fLi128ELi128ELNS4_4UMMA5MajorE1ELSO_1ELNSN_7ScaleInE0ELSP_0EEEEEENS4_6LayoutINS5_IJSC_SC_SC_EEENS5_IJNSA_ILi0EEESU_SU_EEEEENS5_IJNS4_10UnderscoreESX_SX_EEEEENS4_28SM100_TMA_2SM_LOAD_MULTICASTENS4_14ComposedLayoutINS4_7SwizzleILi3ELi4ELi3EEENS4_18smem_ptr_flag_bitsILi16EEENSS_INS5_IJSG_NSA_ILi8EEEEEENS5_IJSC_SG_EEEEEEEvNS4_8identityENS4_18SM100_TMA_2SM_LOADES1A_vS1B_EENS_8epilogue10collective18CollectiveEpilogueINS1E_23Sm100TmaWarpSpecializedILi4ELi2ELi16ELb1ELb0EEEJNS5_IJSG_SF_SG_EEENS5_IJNSS_ISG_SC_EENSS_INS5_IJNSA_ILi16EEESB_EEES18_EEEEESI_NS5_IJlSC_lEEESI_S1P_NS1E_6fusion15FusionCallbacksIS1I_NS1Q_17LinearCombinationISI_fSI_fLNS_15FloatRoundStyleE2EEES1J_S1O_JEEENS4_5SM1004TMEM4LOAD26SM100_TMEM_LOAD_32dp32b16xENS4_13SM90_TMA_LOADENS11_INS12_ILi1ELi4ELi3EEES15_NSS_INS5_IJS16_S1L_EEENS5_IJS1L_SC_EEEEEEENS4_39AutoVectorizingCopyWithAssumedAlignmentILi128EEENS4_14SM90_TMA_STOREES25_S27_S27_EEEvvEEEEvNT_6ParamsE) ;  /* 0xffffff5c02f87950 */ /* 0x000fea0003c3ffff */
        .weak           $__internal_2_$__cuda_sm10x_tcgen05_guardrail_trap_unallocated_columns_being_dealloced
        .type           $__internal_2_$__cuda_sm10x_tcgen05_guardrail_trap_unallocated_columns_being_dealloced,@function
        .size           $__internal_2_$__cuda_sm10x_tcgen05_guardrail_trap_unallocated_columns_being_dealloced,(.L_x_225 - $__internal_2_$__cuda_sm10x_tcgen05_guardrail_trap_unallocated_columns_being_dealloced)
$__internal_2_$__cuda_sm10x_tcgen05_guardrail_trap_unallocated_columns_being_dealloced:
[----:B------:R-:W-:Y:S05]  /*a020*/  BPT.TRAP 0x1 ;  /* 0x000000040000795c */ /* 0x000fea0000300000 */
[----:B------:R-:W-:-:S04]  /*a030*/  HFMA2 R3, -RZ, RZ, 0, 0 ;  /* 0x00000000ff037431 */ /* 0x000fc800000001ff */
[----:B------:R-:W-:Y:S05]  /*a040*/  RET.REL.NODEC R2 `(_ZN7cutlass13device_kernelINS_4gemm6kernel13GemmUniversalIN4cute5tupleIJiiiiEEENS1_10collective13CollectiveMmaINS1_35MainloopSm100TmaUmmaWarpSpecializedILi13ELi2ELi4ENS5_IJNS4_1CILi2EEESB_NSA_ILi1EEEEEEEENS5_IJNSA_ILi128EEESF_NSA_ILi64EEEEEENS_6half_tENS5_IJSC_llEEESI_SJ_NS4_8TiledMMAINS4_8MMA_AtomIJNS4_26SM100_MMA_F16BF16_2x1SM_SSISI_SI_fLi128ELi128ELNS4_4UMMA5MajorE1ELSO_1ELNSN_7ScaleInE0ELSP_0EEEEEENS4_6LayoutINS5_IJSC_SC_SC_EEENS5_IJNSA_ILi0EEESU_SU_EEEEENS5_IJNS4_10UnderscoreESX_SX_EEEEENS4_28SM100_TMA_2SM_LOAD_MULTICASTENS4_14ComposedLayoutINS4_7SwizzleILi3ELi4ELi3EEENS4_18smem_ptr_flag_bitsILi16EEENSS_INS5_IJSG_NSA_ILi8EEEEEENS5_IJSC_SG_EEEEEEEvNS4_8identityENS4_18SM100_TMA_2SM_LOADES1A_vS1B_EENS_8epilogue10collective18CollectiveEpilogueINS1E_23Sm100TmaWarpSpecializedILi4ELi2ELi16ELb1ELb0EEEJNS5_IJSG_SF_SG_EEENS5_IJNSS_ISG_SC_EENSS_INS5_IJNSA_ILi16EEESB_EEES18_EEEEESI_NS5_IJlSC_lEEESI_S1P_NS1E_6fusion15FusionCallbacksIS1I_NS1Q_17LinearCombinationISI_fSI_fLNS_15FloatRoundStyleE2EEES1J_S1O_JEEENS4_5SM1004TMEM4LOAD26SM100_TMEM_LOAD_32dp32b16xENS4_13SM90_TMA_LOADENS11_INS12_ILi1ELi4ELi3EEES15_NSS_INS5_IJS16_S1L_EEENS5_IJS1L_SC_EEEEEEENS4_39AutoVectorizingCopyWithAssumedAlignmentILi128EEENS4_14SM90_TMA_STOREES25_S27_S27_EEEvvEEEEvNT_6ParamsE) ;  /* 0xffffff5c02ec7950 */ /* 0x000fea0003c3ffff */
.L_x_224:
[----:B------:R-:W-:-:S00]  /*a050*/  BRA `(.L_x_224) ;  /* 0xfffffffc00fc7947 */ /* 0x000fc0000383ffff */
[----:B------:R-:W-:-:S00]  /*a060*/  NOP ;  /* 0x0000000000007918 */ /* 0x000fc00000000000 */
        /* <DEDUP_REMOVED lines=9> */
.L_x_225:


//--------------------- .nv.global.init           --------------------------
	.section	.nv.global.init,"aw",@progbits
.nv.global.init:
	.type		$str$27,@object
	.size		$str$27,($str$28 - $str$27)
$str$27:
        /*0000*/ 	.byte	0x28, 0x61, 0x64, 0x64, 0x72, 0x65, 0x73, 0x73, 0x20, 0x26, 0x20, 0x6d, 0x61, 0x73, 0x6b, 0x29
        /*0010*/ 	.byte	0x20, 0x3d, 0x3d, 0x20, 0x30, 0x00
	.type		$str$28,@object
	.size		$str$28,($str$26 - $str$28)
$str$28:
        /*0016*/ 	.byte	0x2f, 0x74, 0x6d, 0x70, 0x2f, 0x63, 0x75, 0x74, 0x6c, 0x61, 0x73, 0x73, 0x5f, 0x73, 0x77, 0x65
        /*0026*/ 	.byte	0x65, 0x70, 0x5f, 0x73, 0x72, 0x63, 0x2f, 0x69, 0x6e, 0x63, 0x6c, 0x75, 0x64, 0x65, 0x2f, 0x63
        /*0036*/ 	.byte	0x75, 0x74, 0x65, 0x2f, 0x70, 0x6f, 0x69, 0x6e, 0x74, 0x65, 0x72, 0x5f, 0x66, 0x6c, 0x61, 0x67
        /*0046*/ 	.byte	0x67, 0x65, 0x64, 0x2e, 0x68, 0x70, 0x70, 0x00
	.type		$str$26,@object
	.size		$str$26,($str$25 - $str$26)
$str$26:
        /*004e*/ 	.byte	0x2f, 0x74, 0x6d, 0x70, 0x2f, 0x63, 0x75, 0x74, 0x6c, 0x61, 0x73, 0x73, 0x5f, 0x73, 0x77, 0x65
        /*005e*/ 	.byte	0x65, 0x70, 0x5f, 0x73, 0x72, 0x63, 0x2f, 0x69, 0x6e, 0x63, 0x6c, 0x75, 0x64, 0x65, 0x2f, 0x63
        /*006e*/ 	.byte	0x75, 0x74, 0x65, 0x2f, 0x61, 0x74, 0x6f, 0x6d, 0x2f, 0x63, 0x6f, 0x70, 0x79, 0x5f, 0x74, 0x72
        /*007e*/ 	.byte	0x61, 0x69, 0x74, 0x73, 0x5f, 0x73, 0x6d, 0x31, 0x30, 0x30, 0x2e, 0x68, 0x70, 0x70, 0x00
	.type		$str$25,@object
	.size		$str$25,(__unnamed_1 - $str$25)
$str$25:
        /*008d*/ 	.byte	0x28, 0x28, 0x75, 0x69, 0x6e, 0x74, 0x33, 0x32, 0x5f, 0x74, 0x28, 0x74, 0x68, 0x72, 0x65, 0x61
        /*009d*/ 	.byte	0x64, 0x49, 0x64, 0x78, 0x2e, 0x78, 0x29, 0x20, 0x2f, 0x20, 0x33, 0x32, 0x29, 0x20, 0x25, 0x20
        /*00ad*/ 	.byte	0x34, 0x29, 0x20, 0x3d, 0x3d, 0x20, 0x28, 0x28, 0x28, 0x74, 0x6d, 0x65, 0x6d, 0x5f, 0x61, 0x64
        /*00bd*/ 	.byte	0x64, 0x72, 0x20, 0x3e, 0x3e, 0x20, 0x31, 0x36, 0x29, 0x20, 0x2f, 0x20, 0x33, 0x32, 0x29, 0x20
        /*00cd*/ 	.byte	0x25, 0x20, 0x34, 0x29, 0x00
	.type		__unnamed_1,@object
	.size		__unnamed_1,(__unnamed_2 - __unnamed_1)
__unnamed_1:
        /*00d2*/ 	.byte	0x61, 0x75, 0x74, 0x6f, 0x20, 0x63, 0x75, 0x74, 0x65, 0x3a, 0x3a, 0x61, 0x73, 0x5f, 0x70, 0x6f
        /* <DEDUP_REMOVED lines=24> */
        /*0262*/ 	.byte	0x34, 0x38, 0x3e, 0x3e, 0x3e, 0x3e, 0x5d, 0x00
	.type		__unnamed_2,@object
	.size		__unnamed_2,(.L_2 - __unnamed_2)
__unnamed_2:
        /* <DEDUP_REMOVED lines=40> */
        /*04ea*/ 	.byte	0x3a, 0x3a, 0x43, 0x3c, 0x30, 0x3e, 0x3e, 0x3e, 0x3e, 0x5d, 0x00
.L_2:


//--------------------- .nv.shared._ZN7cutlass13device_kernelINS_4gemm6kernel13GemmUniversalIN4cute5tupleIJiiiiEEENS1_10collective13CollectiveMmaINS1_35MainloopSm100TmaUmmaWarpSpecializedILi13ELi2ELi4ENS5_IJNS4_1CILi2EEESB_NSA_ILi1EEEEEEEENS5_IJNSA_ILi128EEESF_NSA_ILi64EEEEEENS_6half_tENS5_IJSC_llEEESI_SJ_NS4_8TiledMMAINS4_8MMA_AtomIJNS4_26SM100_MMA_F16BF16_2x1SM_SSISI_SI_fLi128ELi128ELNS4_4UMMA5MajorE1ELSO_1ELNSN_7ScaleInE0ELSP_0EEEEEENS4_6LayoutINS5_IJSC_SC_SC_EEENS5_IJNSA_ILi0EEESU_SU_EEEEENS5_IJNS4_10UnderscoreESX_SX_EEEEENS4_28SM100_TMA_2SM_LOAD_MULTICASTENS4_14ComposedLayoutINS4_7SwizzleILi3ELi4ELi3EEENS4_18smem_ptr_flag_bitsILi16EEENSS_INS5_IJSG_NSA_ILi8EEEEEENS5_IJSC_SG_EEEEEEEvNS4_8identityENS4_18SM100_TMA_2SM_LOADES1A_vS1B_EENS_8epilogue10collective18CollectiveEpilogueINS1E_23Sm100TmaWarpSpecializedILi4ELi2ELi16ELb1ELb0EEEJNS5_IJSG_SF_SG_EEENS5_IJNSS_ISG_SC_EENSS_INS5_IJNSA_ILi16EEESB_EEES18_EEEEESI_NS5_IJlSC_lEEESI_S1P_NS1E_6fusion15FusionCallbacksIS1I_NS1Q_17LinearCombinationISI_fSI_fLNS_15FloatRoundStyleE2EEES1J_S1O_JEEENS4_5SM1004TMEM4LOAD26SM100_TMEM_LOAD_32dp32b16xENS4_13SM90_TMA_LOADENS11_INS12_ILi1ELi4ELi3EEES15_NSS_INS5_IJS16_S1L_EEENS5_IJS1L_SC_EEEEEEENS4_39AutoVectorizingCopyWithAssumedAlignmentILi128EEENS4_14SM90_TMA_STOREES25_S27_S27_EEEvvEEEEvNT_6ParamsE --------------------------
	.section	.nv.shared._ZN7cutlass13device_kernelINS_4gemm6kernel13GemmUniversalIN4cute5tupleIJiiiiEEENS1_10collective13CollectiveMmaINS1_35MainloopSm100TmaUmmaWarpSpecializedILi13ELi2ELi4ENS5_IJNS4_1CILi2EEESB_NSA_ILi1EEEEEEEENS5_IJNSA_ILi128EEESF_NSA_ILi64EEEEEENS_6half_tENS5_IJSC_llEEESI_SJ_NS4_8TiledMMAINS4_8MMA_AtomIJNS4_26SM100_MMA_F16BF16_2x1SM_SSISI_SI_fLi128ELi128ELNS4_4UMMA5MajorE1ELSO_1ELNSN_7ScaleInE0ELSP_0EEEEEENS4_6LayoutINS5_IJSC_SC_SC_EEENS5_IJNSA_ILi0EEESU_SU_EEEEENS5_IJNS4_10UnderscoreESX_SX_EEEEENS4_28SM100_TMA_2SM_LOAD_MULTICASTENS4_14ComposedLayoutINS4_7SwizzleILi3ELi4ELi3EEENS4_18smem_ptr_flag_bitsILi16EEENSS_INS5_IJSG_NSA_ILi8EEEEEENS5_IJSC_SG_EEEEEEEvNS4_8identityENS4_18SM100_TMA_2SM_LOADES1A_vS1B_EENS_8epilogue10collective18CollectiveEpilogueINS1E_23Sm100TmaWarpSpecializedILi4ELi2ELi16ELb1ELb0EEEJNS5_IJSG_SF_SG_EEENS5_IJNSS_ISG_SC_EENSS_INS5_IJNSA_ILi16EEESB_EEES18_EEEEESI_NS5_IJlSC_lEEESI_S1P_NS1E_6fusion15FusionCallbacksIS1I_NS1Q_17LinearCombinationISI_fSI_fLNS_15FloatRoundStyleE2EEES1J_S1O_JEEENS4_5SM1004TMEM4LOAD26SM100_TMEM_LOAD_32dp32b16xENS4_13SM90_TMA_LOADENS11_INS12_ILi1ELi4ELi3EEES15_NSS_INS5_IJS16_S1L_EEENS5_IJS1L_SC_EEEEEEENS4_39AutoVectorizingCopyWithAssumedAlignmentILi128EEENS4_14SM90_TMA_STOREES25_S27_S27_EEEvvEEEEvNT_6ParamsE,"aw",@nobits
	.sectionflags	@""
	.align	16
	.zero		1024


//--------------------- .nv.shared.reserved.0     --------------------------
	.section	.nv.shared.reserved.0,"aw",@nobits
	.weak		__nv_reservedSMEM_offset_0_alias
	.size		__nv_reservedSMEM_offset_0_alias, 0, 64
	.other		__nv_reservedSMEM_offset_0_alias,@"STO_CUDA_RESERVED_SHARED STV_DEFAULT"
__nv_reservedSMEM_offset_0_alias:
	.zero		0
.nv.shared.reserved.0:
	.zero		64
	.weak		__nv_reservedSMEM_tcgen05_partition
	.type		__nv_reservedSMEM_tcgen05_partition,@object
	.size		__nv_reservedSMEM_tcgen05_partition,(.L_0 - __nv_reservedSMEM_tcgen05_partition)
__nv_reservedSMEM_tcgen05_partition:
	.zero		32
.L_0:


//--------------------- .nv.global                --------------------------
	.section	.nv.global,"aw",@nobits
.nv.global:
	.type		_ZN40_INTERNAL_0ed9b127_4_k_cu_b9bd1819_355374cute1_E,@object
	.size		_ZN40_INTERNAL_0ed9b127_4_k_cu_b9bd1819_355374cute1_E,(_ZN40_INTERNAL_0ed9b127_4_k_cu_b9bd1819_355374cuda3std3__45__cpo6cbeginE - _ZN40_INTERNAL_0ed9b127_4_k_cu_b9bd1819_355374cute1_E)
_ZN40_INTERNAL_0ed9b127_4_k_cu_b9bd1819_355374cute1_E:
	.zero		1
	.type		_ZN40_INTERNAL_0ed9b127_4_k_cu_b9bd1819_355374cuda3std3__45__cpo6cbeginE,@object
	.size		_ZN40_INTERNAL_0ed9b127_4_k_cu_b9bd1819_355374cuda3std3__45__cpo6cbeginE,(_ZN40_INTERNAL_0ed9b127_4_k_cu_b9bd1819_355374cuda3std3__48in_placeE - _ZN40_INTERNAL_0ed9b127_4_k_cu_b9bd1819_355374cuda3std3__45__cpo6cbeginE)
_ZN40_INTERNAL_0ed9b127_4_k_cu_b9bd1819_355374cuda3std3__45__cpo6cbeginE:
	.zero		1
	.type		_ZN40_INTERNAL_0ed9b127_4_k_cu_b9bd1819_355374cuda3std3__48in_placeE,@object
	.size		_ZN40_INTERNAL_0ed9b127_4_k_cu_b9bd1819_355374cuda3std3__48in_placeE,(_ZN40_INTERNAL_0ed9b127_4_k_cu_b9bd1819_355374cuda3std6ranges3__45__cpo9iter_moveE - _ZN40_INTERNAL_0ed9b127_4_k_cu_b9bd1819_355374cuda3std3__48in_placeE)
_ZN40_INTERNAL_0ed9b127_4_k_cu_b9bd1819_355374cuda3std3__48in_placeE:
	.zero		1
	.type		_ZN40_INTERNAL_0ed9b127_4_k_cu_b9bd1819_355374cuda3std6ranges3__45__cpo9iter_moveE,@object
	.size		_ZN40_INTERNAL_0ed9b127_4_k_cu_b9bd1819_355374cuda3std6ranges3__45__cpo9iter_moveE,(_ZN40_INTERNAL_0ed9b127_4_k_cu_b9bd1819_355374cuda3std3__45__cpo5beginE - _ZN40_INTERNAL_0ed9b127_4_k_cu_b9bd1819_355374cuda3std6ranges3__45__cpo9iter_moveE)
_ZN40_INTERNAL_0ed9b127_4_k_cu_b9bd1819_355374cuda3std6ranges3__45__cpo9iter_moveE:
	.zero		1
	.type		_ZN40_INTERNAL_0ed9b127_4_k_cu_b9bd1819_355374cuda3std3__45__cpo5beginE,@object
	.size		_ZN40_INTERNAL_0ed9b127_4_k_cu_b9bd1819_355374cuda3std3__45__cpo5beginE,(_ZN40_INTERNAL_0ed9b127_4_k_cu_b9bd1819_355374cuda3std3__442_GLOBAL__N__0ed9b127_4_k_cu_b9bd1819_355376ignoreE - _ZN40_INTERNAL_0ed9b127_4_k_cu_b9bd1819_355374cuda3std3__45__cpo5beginE)
_ZN40_INTERNAL_0ed9b127_4_k_cu_b9bd1819_355374cuda3std3__45__cpo5beginE:
	.zero		1
	.type		_ZN40_INTERNAL_0ed9b127_4_k_cu_b9bd1819_355374cuda3std3__442_GLOBAL__N__0ed9b127_4_k_cu_b9bd1819_355376ignoreE,@object
	.size		_ZN40_INTERNAL_0ed9b127_4_k_cu_b9bd1819_355374cuda3std3__442_GLOBAL__N__0ed9b127_4_k_cu_b9bd1819_355376ignoreE,(_ZN40_INTERNAL_0ed9b127_4_k_cu_b9bd1819_355374cute7productE - _ZN40_INTERNAL_0ed9b127_4_k_cu_b9bd1819_355374cuda3std3__442_GLOBAL__N__0ed9b127_4_k_cu_b9bd1819_355376ignoreE)
_ZN40_INTERNAL_0ed9b127_4_k_cu_b9bd1819_355374cuda3std3__442_GLOBAL__N__0ed9b127_4_k_cu_b9bd1819_355376ignoreE:
	.zero		1
	.type		_ZN40_INTERNAL_0ed9b127_4_k_cu_b9bd1819_355374cute7productE,@object
	.size		_ZN40_INTERNAL_0ed9b127_4_k_cu_b9bd1819_355374cute7productE,(_ZN40_INTERNAL_0ed9b127_4_k_cu_b9bd1819_355374cuda3std3__45__cpo3endE - _ZN40_INTERNAL_0ed9b127_4_k_cu_b9bd1819_355374cute7productE)
_ZN40_INTERNAL_0ed9b127_4_k_cu_b9bd1819_355374cute7productE:
	.zero		1
	.type		_ZN40_INTERNAL_0ed9b127_4_k_cu_b9bd1819_355374cuda3std3__45__cpo3endE,@object
	.size		_ZN40_INTERNAL_0ed9b127_4_k_cu_b9bd1819_355374cuda3std3__45__cpo3endE,(_ZN40_INTERNAL_0ed9b127_4_k_cu_b9bd1819_355374cuda3std3__419piecewise_constructE - _ZN40_INTERNAL_0ed9b127_4_k_cu_b9bd1819_355374cuda3std3__45__cpo3endE)
_ZN40_INTERNAL_0ed9b127_4_k_cu_b9bd1819_355374cuda3std3__45__cpo3endE:
	.zero		1
	.type		_ZN40_INTERNAL_0ed9b127_4_k_cu_b9bd1819_355374cuda3std3__419piecewise_constructE,@object
	.size		_ZN40_INTERNAL_0ed9b127_4_k_cu_b9bd1819_355374cuda3std3__419piecewise_constructE,(_ZN40_INTERNAL_0ed9b127_4_k_cu_b9bd1819_355374cuda3std3__45__cpo4cendE - _ZN40_INTERNAL_0ed9b127_4_k_cu_b9bd1819_355374cuda3std3__419piecewise_constructE)
_ZN40_INTERNAL_0ed9b127_4_k_cu_b9bd1819_355374cuda3std3__419piecewise_constructE:
	.zero		1
	.type		_ZN40_INTERNAL_0ed9b127_4_k_cu_b9bd1819_355374cuda3std3__45__cpo4cendE,@object
	.size		_ZN40_INTERNAL_0ed9b127_4_k_cu_b9bd1819_355374cuda3std3__45__cpo4cendE,(_ZN40_INTERNAL_0ed9b127_4_k_cu_b9bd1819_355374cuda3std6ranges3__45__cpo4swapE - _ZN40_INTERNAL_0ed9b127_4_k_cu_b9bd1819_355374cuda3std3__45__cpo4cendE)
_ZN40_INTERNAL_0ed9b127_4_k_cu_b9bd1819_355374cuda3std3__45__cpo4cendE:
	.zero		1
	.type		_ZN40_INTERNAL_0ed9b127_4_k_cu_b9bd1819_355374cuda3std6ranges3__45__cpo4swapE,@object
	.size		_ZN40_INTERNAL_0ed9b127_4_k_cu_b9bd1819_355374cuda3std6ranges3__45__cpo4swapE,(.L_10 - _ZN40_INTERNAL_0ed9b127_4_k_cu_b9bd1819_355374cuda3std6ranges3__45__cpo4swapE)
_ZN40_INTERNAL_0ed9b127_4_k_cu_b9bd1819_355374cuda3std6ranges3__45__cpo4swapE:
	.zero		1
.L_10:


//--------------------- .nv.constant0._ZN7cutlass13device_kernelINS_4gemm6kernel13GemmUniversalIN4cute5tupleIJiiiiEEENS1_10collective13CollectiveMmaINS1_35MainloopSm100TmaUmmaWarpSpecializedILi13ELi2ELi4ENS5_IJNS4_1CILi2EEESB_NSA_ILi1EEEEEEEENS5_IJNSA_ILi128EEESF_NSA_ILi64EEEEEENS_6half_tENS5_IJSC_llEEESI_SJ_NS4_8TiledMMAINS4_8MMA_AtomIJNS4_26SM100_MMA_F16BF16_2x1SM_SSISI_SI_fLi128ELi128ELNS4_4UMMA5MajorE1ELSO_1ELNSN_7ScaleInE0ELSP_0EEEEEENS4_6LayoutINS5_IJSC_SC_SC_EEENS5_IJNSA_ILi0EEESU_SU_EEEEENS5_IJNS4_10UnderscoreESX_SX_EEEEENS4_28SM100_TMA_2SM_LOAD_MULTICASTENS4_14ComposedLayoutINS4_7SwizzleILi3ELi4ELi3EEENS4_18smem_ptr_flag_bitsILi16EEENSS_INS5_IJSG_NSA_ILi8EEEEEENS5_IJSC_SG_EEEEEEEvNS4_8identityENS4_18SM100_TMA_2SM_LOADES1A_vS1B_EENS_8epilogue10collective18CollectiveEpilogueINS1E_23Sm100TmaWarpSpecializedILi4ELi2ELi16ELb1ELb0EEEJNS5_IJSG_SF_SG_EEENS5_IJNSS_ISG_SC_EENSS_INS5_IJNSA_ILi16EEESB_EEES18_EEEEESI_NS5_IJlSC_lEEESI_S1P_NS1E_6fusion15FusionCallbacksIS1I_NS1Q_17LinearCombinationISI_fSI_fLNS_15FloatRoundStyleE2EEES1J_S1O_JEEENS4_5SM1004TMEM4LOAD26SM100_TMEM_LOAD_32dp32b16xENS4_13SM90_TMA_LOADENS11_INS12_ILi1ELi4ELi3EEES15_NSS_INS5_IJS16_S1L_EEENS5_IJS1L_SC_EEEEEEENS4_39AutoVectorizingCopyWithAssumedAlignmentILi128EEENS4_14SM90_TMA_STOREES25_S27_S27_EEEvvEEEEvNT_6ParamsE --------------------------
	.section	.nv.constant0._ZN7cutlass13device_kernelINS_4gemm6kernel13GemmUniversalIN4cute5tupleIJiiiiEEENS1_10collective13CollectiveMmaINS1_35MainloopSm100TmaUmmaWarpSpecializedILi13ELi2ELi4ENS5_IJNS4_1CILi2EEESB_NSA_ILi1EEEEEEEENS5_IJNSA_ILi128EEESF_NSA_ILi64EEEEEENS_6half_tENS5_IJSC_llEEESI_SJ_NS4_8TiledMMAINS4_8MMA_AtomIJNS4_26SM100_MMA_F16BF16_2x1SM_SSISI_SI_fLi128ELi128ELNS4_4UMMA5MajorE1ELSO_1ELNSN_7ScaleInE0ELSP_0EEEEEENS4_6LayoutINS5_IJSC_SC_SC_EEENS5_IJNSA_ILi0EEESU_SU_EEEEENS5_IJNS4_10UnderscoreESX_SX_EEEEENS4_28SM100_TMA_2SM_LOAD_MULTICASTENS4_14ComposedLayoutINS4_7SwizzleILi3ELi4ELi3EEENS4_18smem_ptr_flag_bitsILi16EEENSS_INS5_IJSG_NSA_ILi8EEEEEENS5_IJSC_SG_EEEEEEEvNS4_8identityENS4_18SM100_TMA_2SM_LOADES1A_vS1B_EENS_8epilogue10collective18CollectiveEpilogueINS1E_23Sm100TmaWarpSpecializedILi4ELi2ELi16ELb1ELb0EEEJNS5_IJSG_SF_SG_EEENS5_IJNSS_ISG_SC_EENSS_INS5_IJNSA_ILi16EEESB_EEES18_EEEEESI_NS5_IJlSC_lEEESI_S1P_NS1E_6fusion15FusionCallbacksIS1I_NS1Q_17LinearCombinationISI_fSI_fLNS_15FloatRoundStyleE2EEES1J_S1O_JEEENS4_5SM1004TMEM4LOAD26SM100_TMEM_LOAD_32dp32b16xENS4_13SM90_TMA_LOADENS11_INS12_ILi1ELi4ELi3EEES15_NSS_INS5_IJS16_S1L_EEENS5_IJS1L_SC_EEEEEEENS4_39AutoVectorizingCopyWithAssumedAlignmentILi128EEENS4_14SM90_TMA_STOREES25_S27_S27_EEEvvEEEEvNT_6ParamsE,"a",@progbits
	.sectionflags	@""
	.align	4
.nv.constant0._ZN7cutlass13device_kernelINS_4gemm6kernel13GemmUniversalIN4cute5tupleIJiiiiEEENS1_10collective13CollectiveMmaINS1_35MainloopSm100TmaUmmaWarpSpecializedILi13ELi2ELi4ENS5_IJNS4_1CILi2EEESB_NSA_ILi1EEEEEEEENS5_IJNSA_ILi128EEESF_NSA_ILi64EEEEEENS_6half_tENS5_IJSC_llEEESI_SJ_NS4_8TiledMMAINS4_8MMA_AtomIJNS4_26SM100_MMA_F16BF16_2x1SM_SSISI_SI_fLi128ELi128ELNS4_4UMMA5MajorE1ELSO_1ELNSN_7ScaleInE0ELSP_0EEEEEENS4_6LayoutINS5_IJSC_SC_SC_EEENS5_IJNSA_ILi0EEESU_SU_EEEEENS5_IJNS4_10UnderscoreESX_SX_EEEEENS4_28SM100_TMA_2SM_LOAD_MULTICASTENS4_14ComposedLayoutINS4_7SwizzleILi3ELi4ELi3EEENS4_18smem_ptr_flag_bitsILi16EEENSS_INS5_IJSG_NSA_ILi8EEEEEENS5_IJSC_SG_EEEEEEEvNS4_8identityENS4_18SM100_TMA_2SM_LOADES1A_vS1B_EENS_8epilogue10collective18CollectiveEpilogueINS1E_23Sm100TmaWarpSpecializedILi4ELi2ELi16ELb1ELb0EEEJNS5_IJSG_SF_SG_EEENS5_IJNSS_ISG_SC_EENSS_INS5_IJNSA_ILi16EEESB_EEES18_EEEEESI_NS5_IJlSC_lEEESI_S1P_NS1E_6fusion15FusionCallbacksIS1I_NS1Q_17LinearCombinationISI_fSI_fLNS_15FloatRoundStyleE2EEES1J_S1O_JEEENS4_5SM1004TMEM4LOAD26SM100_TMEM_LOAD_32dp32b16xENS4_13SM90_TMA_LOADENS11_INS12_ILi1ELi4ELi3EEES15_NSS_INS5_IJS16_S1L_EEENS5_IJS1L_SC_EEEEEEENS4_39AutoVectorizingCopyWithAssumedAlignmentILi128EEENS4_14SM90_TMA_STOREES25_S27_S27_EEEvvEEEEvNT_6ParamsE:
	.zero		2944


//--------------------- SYMBOLS --------------------------

	.type		.nv.reservedSmem.offset0,@object
	.size		.nv.reservedSmem.offset0,0x4
	.type		.nv.reservedSmem.cap,@object
	.size		.nv.reservedSmem.cap,0x4
	.type		__assertfail,@function
